//
// Generated by NVIDIA NVVM Compiler
//
// Compiler Build ID: CL-36424714
// Cuda compilation tools, release 13.0, V13.0.88
// Based on NVVM 20.0.0
//

.version 9.0
.target sm_100
.address_size 64

	// .globl	_ZN8NAIVE_MM8naive_mmENS_6MatrixES0_S0_
// _ZZN2MM6matmulENS_6MatrixES0_S0_E2As has been demoted
// _ZZN2MM6matmulENS_6MatrixES0_S0_E2Bs has been demoted

.visible .entry _ZN8NAIVE_MM8naive_mmENS_6MatrixES0_S0_(
	.param .align 8 .b8 _ZN8NAIVE_MM8naive_mmENS_6MatrixES0_S0__param_0[16],
	.param .align 8 .b8 _ZN8NAIVE_MM8naive_mmENS_6MatrixES0_S0__param_1[16],
	.param .align 8 .b8 _ZN8NAIVE_MM8naive_mmENS_6MatrixES0_S0__param_2[16]
)
{
	.reg .pred 	%p<13>;
	.reg .b32 	%r<45>;
	.reg .b32 	%f<68>;
	.reg .b64 	%rd<40>;

	ld.param.u32 	%r2, [_ZN8NAIVE_MM8naive_mmENS_6MatrixES0_S0__param_1+4];
	ld.param.u64 	%rd3, [_ZN8NAIVE_MM8naive_mmENS_6MatrixES0_S0__param_2+8];
	ld.param.u32 	%r1, [_ZN8NAIVE_MM8naive_mmENS_6MatrixES0_S0__param_0+4];
	ld.param.u64 	%rd5, [_ZN8NAIVE_MM8naive_mmENS_6MatrixES0_S0__param_1+8];
	ld.param.u64 	%rd6, [_ZN8NAIVE_MM8naive_mmENS_6MatrixES0_S0__param_0+8];
	ld.param.v2.u32 	{%r3, %r4}, [_ZN8NAIVE_MM8naive_mmENS_6MatrixES0_S0__param_2];
	cvta.to.global.u64 	%rd1, %rd6;
	cvta.to.global.u64 	%rd2, %rd5;
	mov.u32 	%r24, %ntid.x;
	mov.u32 	%r25, %ctaid.x;
	mov.u32 	%r26, %tid.x;
	mad.lo.s32 	%r5, %r24, %r25, %r26;
	mov.u32 	%r27, %ntid.y;
	mov.u32 	%r28, %ctaid.y;
	mov.u32 	%r29, %tid.y;
	mad.lo.s32 	%r6, %r27, %r28, %r29;
	setp.lt.s32 	%p1, %r1, 1;
	mov.f32 	%f67, 0f00000000;
	@%p1 bra 	$L__BB0_12;
	mul.lo.s32 	%r7, %r1, %r5;
	and.b32  	%r8, %r1, 7;
	setp.lt.u32 	%p2, %r1, 8;
	mov.b32 	%r43, 0;
	mov.f32 	%f67, 0f00000000;
	@%p2 bra 	$L__BB0_4;
	and.b32  	%r43, %r1, 2147483640;
	neg.s32 	%r41, %r43;
	shl.b32 	%r11, %r2, 3;
	add.s64 	%rd4, %rd1, 16;
	mov.f32 	%f67, 0f00000000;
	mul.wide.s32 	%rd11, %r2, 4;
	mov.u32 	%r39, %r7;
	mov.u32 	%r40, %r6;
$L__BB0_3:
	.pragma "nounroll";
	mul.wide.s32 	%rd7, %r39, 4;
	add.s64 	%rd8, %rd4, %rd7;
	ld.global.f32 	%f17, [%rd8+-16];
	mul.wide.s32 	%rd9, %r40, 4;
	add.s64 	%rd10, %rd2, %rd9;
	ld.global.f32 	%f18, [%rd10];
	fma.rn.f32 	%f19, %f17, %f18, %f67;
	ld.global.f32 	%f20, [%rd8+-12];
	add.s64 	%rd12, %rd10, %rd11;
	ld.global.f32 	%f21, [%rd12];
	fma.rn.f32 	%f22, %f20, %f21, %f19;
	ld.global.f32 	%f23, [%rd8+-8];
	add.s64 	%rd13, %rd12, %rd11;
	ld.global.f32 	%f24, [%rd13];
	fma.rn.f32 	%f25, %f23, %f24, %f22;
	ld.global.f32 	%f26, [%rd8+-4];
	add.s64 	%rd14, %rd13, %rd11;
	ld.global.f32 	%f27, [%rd14];
	fma.rn.f32 	%f28, %f26, %f27, %f25;
	ld.global.f32 	%f29, [%rd8];
	add.s64 	%rd15, %rd14, %rd11;
	ld.global.f32 	%f30, [%rd15];
	fma.rn.f32 	%f31, %f29, %f30, %f28;
	ld.global.f32 	%f32, [%rd8+4];
	add.s64 	%rd16, %rd15, %rd11;
	ld.global.f32 	%f33, [%rd16];
	fma.rn.f32 	%f34, %f32, %f33, %f31;
	ld.global.f32 	%f35, [%rd8+8];
	add.s64 	%rd17, %rd16, %rd11;
	ld.global.f32 	%f36, [%rd17];
	fma.rn.f32 	%f37, %f35, %f36, %f34;
	ld.global.f32 	%f38, [%rd8+12];
	add.s64 	%rd18, %rd17, %rd11;
	ld.global.f32 	%f39, [%rd18];
	fma.rn.f32 	%f67, %f38, %f39, %f37;
	add.s32 	%r41, %r41, 8;
	add.s32 	%r40, %r40, %r11;
	add.s32 	%r39, %r39, 8;
	setp.ne.s32 	%p3, %r41, 0;
	@%p3 bra 	$L__BB0_3;
$L__BB0_4:
	setp.eq.s32 	%p4, %r8, 0;
	@%p4 bra 	$L__BB0_12;
	and.b32  	%r19, %r1, 3;
	setp.lt.u32 	%p5, %r8, 4;
	@%p5 bra 	$L__BB0_7;
	add.s32 	%r31, %r43, %r7;
	mul.wide.s32 	%rd19, %r31, 4;
	add.s64 	%rd20, %rd1, %rd19;
	ld.global.f32 	%f41, [%rd20];
	mad.lo.s32 	%r32, %r43, %r2, %r6;
	mul.wide.s32 	%rd21, %r32, 4;
	add.s64 	%rd22, %rd2, %rd21;
	ld.global.f32 	%f42, [%rd22];
	fma.rn.f32 	%f43, %f41, %f42, %f67;
	ld.global.f32 	%f44, [%rd20+4];
	mul.wide.s32 	%rd23, %r2, 4;
	add.s64 	%rd24, %rd22, %rd23;
	ld.global.f32 	%f45, [%rd24];
	fma.rn.f32 	%f46, %f44, %f45, %f43;
	ld.global.f32 	%f47, [%rd20+8];
	add.s64 	%rd25, %rd24, %rd23;
	ld.global.f32 	%f48, [%rd25];
	fma.rn.f32 	%f49, %f47, %f48, %f46;
	ld.global.f32 	%f50, [%rd20+12];
	add.s64 	%rd26, %rd25, %rd23;
	ld.global.f32 	%f51, [%rd26];
	fma.rn.f32 	%f67, %f50, %f51, %f49;
	add.s32 	%r43, %r43, 4;
$L__BB0_7:
	setp.eq.s32 	%p6, %r19, 0;
	@%p6 bra 	$L__BB0_12;
	setp.eq.s32 	%p7, %r19, 1;
	@%p7 bra 	$L__BB0_10;
	add.s32 	%r33, %r43, %r7;
	mul.wide.s32 	%rd27, %r33, 4;
	add.s64 	%rd28, %rd1, %rd27;
	ld.global.f32 	%f53, [%rd28];
	mad.lo.s32 	%r34, %r43, %r2, %r6;
	mul.wide.s32 	%rd29, %r34, 4;
	add.s64 	%rd30, %rd2, %rd29;
	ld.global.f32 	%f54, [%rd30];
	fma.rn.f32 	%f55, %f53, %f54, %f67;
	ld.global.f32 	%f56, [%rd28+4];
	mul.wide.s32 	%rd31, %r2, 4;
	add.s64 	%rd32, %rd30, %rd31;
	ld.global.f32 	%f57, [%rd32];
	fma.rn.f32 	%f67, %f56, %f57, %f55;
	add.s32 	%r43, %r43, 2;
$L__BB0_10:
	and.b32  	%r35, %r1, 1;
	setp.eq.b32 	%p8, %r35, 1;
	not.pred 	%p9, %p8;
	@%p9 bra 	$L__BB0_12;
	add.s32 	%r36, %r43, %r7;
	mul.wide.s32 	%rd33, %r36, 4;
	add.s64 	%rd34, %rd1, %rd33;
	ld.global.f32 	%f58, [%rd34];
	mad.lo.s32 	%r37, %r43, %r2, %r6;
	mul.wide.s32 	%rd35, %r37, 4;
	add.s64 	%rd36, %rd2, %rd35;
	ld.global.f32 	%f59, [%rd36];
	fma.rn.f32 	%f67, %f58, %f59, %f67;
$L__BB0_12:
	setp.ge.s32 	%p10, %r5, %r3;
	setp.ge.s32 	%p11, %r6, %r4;
	or.pred  	%p12, %p10, %p11;
	@%p12 bra 	$L__BB0_14;
	mad.lo.s32 	%r38, %r4, %r5, %r6;
	cvta.to.global.u64 	%rd37, %rd3;
	mul.wide.s32 	%rd38, %r38, 4;
	add.s64 	%rd39, %rd37, %rd38;
	st.global.f32 	[%rd39], %f67;
$L__BB0_14:
	ret;

}
	// .globl	_ZN8NAIVE_MM2mmENS_6MatrixES0_S0_
.visible .entry _ZN8NAIVE_MM2mmENS_6MatrixES0_S0_(
	.param .align 8 .b8 _ZN8NAIVE_MM2mmENS_6MatrixES0_S0__param_0[16],
	.param .align 8 .b8 _ZN8NAIVE_MM2mmENS_6MatrixES0_S0__param_1[16],
	.param .align 8 .b8 _ZN8NAIVE_MM2mmENS_6MatrixES0_S0__param_2[16]
)
{


	ret;

}
	// .globl	_ZN2MM6matmulENS_6MatrixES0_S0_
.visible .entry _ZN2MM6matmulENS_6MatrixES0_S0_(
	.param .align 8 .b8 _ZN2MM6matmulENS_6MatrixES0_S0__param_0[24],
	.param .align 8 .b8 _ZN2MM6matmulENS_6MatrixES0_S0__param_1[24],
	.param .align 8 .b8 _ZN2MM6matmulENS_6MatrixES0_S0__param_2[24]
)
{
	.reg .pred 	%p<7>;
	.reg .b32 	%r<62>;
	.reg .b32 	%f<163>;
	.reg .b64 	%rd<38>;
	// demoted variable
	.shared .align 4 .b8 _ZZN2MM6matmulENS_6MatrixES0_S0_E2As[1024];
	// demoted variable
	.shared .align 4 .b8 _ZZN2MM6matmulENS_6MatrixES0_S0_E2Bs[1024];
	ld.param.u64 	%rd7, [_ZN2MM6matmulENS_6MatrixES0_S0__param_2+16];
	ld.param.u32 	%r37, [_ZN2MM6matmulENS_6MatrixES0_S0__param_2+8];
	ld.param.u64 	%rd6, [_ZN2MM6matmulENS_6MatrixES0_S0__param_1+16];
	ld.param.u32 	%r34, [_ZN2MM6matmulENS_6MatrixES0_S0__param_1+8];
	ld.param.u64 	%rd5, [_ZN2MM6matmulENS_6MatrixES0_S0__param_0+16];
	ld.param.u32 	%r31, [_ZN2MM6matmulENS_6MatrixES0_S0__param_0+8];
	ld.param.v2.u32 	{%r29, %r30}, [_ZN2MM6matmulENS_6MatrixES0_S0__param_0];
	ld.param.v2.u32 	{%r35, %r36}, [_ZN2MM6matmulENS_6MatrixES0_S0__param_2];
	mov.u32 	%r2, %ctaid.x;
	mov.u32 	%r3, %ctaid.y;
	shl.b32 	%r4, %r2, 4;
	shl.b32 	%r5, %r3, 4;
	mov.u32 	%r6, %tid.x;
	mov.u32 	%r7, %tid.y;
	setp.lt.s32 	%p1, %r30, 1;
	mov.f32 	%f160, 0f00000000;
	@%p1 bra 	$L__BB2_6;
	add.s32 	%r8, %r30, 15;
	cvta.to.global.u64 	%rd1, %rd5;
	mul.lo.s32 	%r9, %r4, %r31;
	cvta.to.global.u64 	%rd2, %rd6;
	shl.b32 	%r11, %r34, 4;
	mad.lo.s32 	%r39, %r31, %r6, %r7;
	cvt.s64.s32 	%rd3, %r39;
	shl.b32 	%r40, %r6, 6;
	mov.u32 	%r41, _ZZN2MM6matmulENS_6MatrixES0_S0_E2As;
	add.s32 	%r12, %r41, %r40;
	shl.b32 	%r42, %r7, 2;
	add.s32 	%r13, %r12, %r42;
	mad.lo.s32 	%r43, %r34, %r6, %r7;
	cvt.s64.s32 	%rd4, %r43;
	mov.u32 	%r44, _ZZN2MM6matmulENS_6MatrixES0_S0_E2Bs;
	add.s32 	%r15, %r44, %r42;
	add.s32 	%r14, %r15, %r40;
	setp.lt.u32 	%p2, %r30, 17;
	mov.f32 	%f160, 0f00000000;
	mov.b32 	%r61, 0;
	@%p2 bra 	$L__BB2_4;
	shr.u32 	%r45, %r8, 4;
	and.b32  	%r61, %r45, 134217726;
	neg.s32 	%r60, %r61;
	add.s32 	%r58, %r11, %r5;
	shl.b32 	%r19, %r34, 5;
	mov.f32 	%f160, 0f00000000;
	mov.u32 	%r57, %r5;
	mov.u32 	%r59, %r9;
$L__BB2_3:
	add.s32 	%r46, %r59, 16;
	cvt.s64.s32 	%rd8, %r59;
	cvt.s64.s32 	%rd9, %r57;
	add.s64 	%rd10, %rd8, %rd3;
	shl.b64 	%rd11, %rd10, 2;
	add.s64 	%rd12, %rd1, %rd11;
	ld.global.f32 	%f11, [%rd12];
	st.shared.f32 	[%r13], %f11;
	add.s64 	%rd13, %rd9, %rd4;
	shl.b64 	%rd14, %rd13, 2;
	add.s64 	%rd15, %rd2, %rd14;
	ld.global.f32 	%f12, [%rd15];
	st.shared.f32 	[%r14], %f12;
	bar.sync 	0;
	ld.shared.f32 	%f13, [%r12];
	ld.shared.f32 	%f14, [%r15];
	fma.rn.f32 	%f15, %f13, %f14, %f160;
	ld.shared.f32 	%f16, [%r12+4];
	ld.shared.f32 	%f17, [%r15+64];
	fma.rn.f32 	%f18, %f16, %f17, %f15;
	ld.shared.f32 	%f19, [%r12+8];
	ld.shared.f32 	%f20, [%r15+128];
	fma.rn.f32 	%f21, %f19, %f20, %f18;
	ld.shared.f32 	%f22, [%r12+12];
	ld.shared.f32 	%f23, [%r15+192];
	fma.rn.f32 	%f24, %f22, %f23, %f21;
	ld.shared.f32 	%f25, [%r12+16];
	ld.shared.f32 	%f26, [%r15+256];
	fma.rn.f32 	%f27, %f25, %f26, %f24;
	ld.shared.f32 	%f28, [%r12+20];
	ld.shared.f32 	%f29, [%r15+320];
	fma.rn.f32 	%f30, %f28, %f29, %f27;
	ld.shared.f32 	%f31, [%r12+24];
	ld.shared.f32 	%f32, [%r15+384];
	fma.rn.f32 	%f33, %f31, %f32, %f30;
	ld.shared.f32 	%f34, [%r12+28];
	ld.shared.f32 	%f35, [%r15+448];
	fma.rn.f32 	%f36, %f34, %f35, %f33;
	ld.shared.f32 	%f37, [%r12+32];
	ld.shared.f32 	%f38, [%r15+512];
	fma.rn.f32 	%f39, %f37, %f38, %f36;
	ld.shared.f32 	%f40, [%r12+36];
	ld.shared.f32 	%f41, [%r15+576];
	fma.rn.f32 	%f42, %f40, %f41, %f39;
	ld.shared.f32 	%f43, [%r12+40];
	ld.shared.f32 	%f44, [%r15+640];
	fma.rn.f32 	%f45, %f43, %f44, %f42;
	ld.shared.f32 	%f46, [%r12+44];
	ld.shared.f32 	%f47, [%r15+704];
	fma.rn.f32 	%f48, %f46, %f47, %f45;
	ld.shared.f32 	%f49, [%r12+48];
	ld.shared.f32 	%f50, [%r15+768];
	fma.rn.f32 	%f51, %f49, %f50, %f48;
	ld.shared.f32 	%f52, [%r12+52];
	ld.shared.f32 	%f53, [%r15+832];
	fma.rn.f32 	%f54, %f52, %f53, %f51;
	ld.shared.f32 	%f55, [%r12+56];
	ld.shared.f32 	%f56, [%r15+896];
	fma.rn.f32 	%f57, %f55, %f56, %f54;
	ld.shared.f32 	%f58, [%r12+60];
	ld.shared.f32 	%f59, [%r15+960];
	fma.rn.f32 	%f60, %f58, %f59, %f57;
	bar.sync 	0;
	cvt.s64.s32 	%rd16, %r46;
	cvt.s64.s32 	%rd17, %r58;
	add.s64 	%rd18, %rd16, %rd3;
	shl.b64 	%rd19, %rd18, 2;
	add.s64 	%rd20, %rd1, %rd19;
	ld.global.f32 	%f61, [%rd20];
	st.shared.f32 	[%r13], %f61;
	add.s64 	%rd21, %rd17, %rd4;
	shl.b64 	%rd22, %rd21, 2;
	add.s64 	%rd23, %rd2, %rd22;
	ld.global.f32 	%f62, [%rd23];
	st.shared.f32 	[%r14], %f62;
	bar.sync 	0;
	ld.shared.f32 	%f63, [%r12];
	ld.shared.f32 	%f64, [%r15];
	fma.rn.f32 	%f65, %f63, %f64, %f60;
	ld.shared.f32 	%f66, [%r12+4];
	ld.shared.f32 	%f67, [%r15+64];
	fma.rn.f32 	%f68, %f66, %f67, %f65;
	ld.shared.f32 	%f69, [%r12+8];
	ld.shared.f32 	%f70, [%r15+128];
	fma.rn.f32 	%f71, %f69, %f70, %f68;
	ld.shared.f32 	%f72, [%r12+12];
	ld.shared.f32 	%f73, [%r15+192];
	fma.rn.f32 	%f74, %f72, %f73, %f71;
	ld.shared.f32 	%f75, [%r12+16];
	ld.shared.f32 	%f76, [%r15+256];
	fma.rn.f32 	%f77, %f75, %f76, %f74;
	ld.shared.f32 	%f78, [%r12+20];
	ld.shared.f32 	%f79, [%r15+320];
	fma.rn.f32 	%f80, %f78, %f79, %f77;
	ld.shared.f32 	%f81, [%r12+24];
	ld.shared.f32 	%f82, [%r15+384];
	fma.rn.f32 	%f83, %f81, %f82, %f80;
	ld.shared.f32 	%f84, [%r12+28];
	ld.shared.f32 	%f85, [%r15+448];
	fma.rn.f32 	%f86, %f84, %f85, %f83;
	ld.shared.f32 	%f87, [%r12+32];
	ld.shared.f32 	%f88, [%r15+512];
	fma.rn.f32 	%f89, %f87, %f88, %f86;
	ld.shared.f32 	%f90, [%r12+36];
	ld.shared.f32 	%f91, [%r15+576];
	fma.rn.f32 	%f92, %f90, %f91, %f89;
	ld.shared.f32 	%f93, [%r12+40];
	ld.shared.f32 	%f94, [%r15+640];
	fma.rn.f32 	%f95, %f93, %f94, %f92;
	ld.shared.f32 	%f96, [%r12+44];
	ld.shared.f32 	%f97, [%r15+704];
	fma.rn.f32 	%f98, %f96, %f97, %f95;
	ld.shared.f32 	%f99, [%r12+48];
	ld.shared.f32 	%f100, [%r15+768];
	fma.rn.f32 	%f101, %f99, %f100, %f98;
	ld.shared.f32 	%f102, [%r12+52];
	ld.shared.f32 	%f103, [%r15+832];
	fma.rn.f32 	%f104, %f102, %f103, %f101;
	ld.shared.f32 	%f105, [%r12+56];
	ld.shared.f32 	%f106, [%r15+896];
	fma.rn.f32 	%f107, %f105, %f106, %f104;
	ld.shared.f32 	%f108, [%r12+60];
	ld.shared.f32 	%f109, [%r15+960];
	fma.rn.f32 	%f160, %f108, %f109, %f107;
	bar.sync 	0;
	add.s32 	%r60, %r60, 2;
	add.s32 	%r59, %r59, 32;
	add.s32 	%r58, %r58, %r19;
	add.s32 	%r57, %r57, %r19;
	setp.ne.s32 	%p3, %r60, 0;
	@%p3 bra 	$L__BB2_3;
$L__BB2_4:
	and.b32  	%r47, %r8, 16;
	setp.eq.s32 	%p4, %r47, 0;
	@%p4 bra 	$L__BB2_6;
	shl.b32 	%r48, %r61, 4;
	add.s32 	%r49, %r48, %r9;
	cvt.s64.s32 	%rd24, %r49;
	mad.lo.s32 	%r50, %r11, %r61, %r5;
	cvt.s64.s32 	%rd25, %r50;
	add.s64 	%rd26, %rd24, %rd3;
	shl.b64 	%rd27, %rd26, 2;
	add.s64 	%rd28, %rd1, %rd27;
	ld.global.f32 	%f110, [%rd28];
	st.shared.f32 	[%r13], %f110;
	add.s64 	%rd29, %rd25, %rd4;
	shl.b64 	%rd30, %rd29, 2;
	add.s64 	%rd31, %rd2, %rd30;
	ld.global.f32 	%f111, [%rd31];
	st.shared.f32 	[%r14], %f111;
	bar.sync 	0;
	ld.shared.f32 	%f112, [%r12];
	ld.shared.f32 	%f113, [%r15];
	fma.rn.f32 	%f114, %f112, %f113, %f160;
	ld.shared.f32 	%f115, [%r12+4];
	ld.shared.f32 	%f116, [%r15+64];
	fma.rn.f32 	%f117, %f115, %f116, %f114;
	ld.shared.f32 	%f118, [%r12+8];
	ld.shared.f32 	%f119, [%r15+128];
	fma.rn.f32 	%f120, %f118, %f119, %f117;
	ld.shared.f32 	%f121, [%r12+12];
	ld.shared.f32 	%f122, [%r15+192];
	fma.rn.f32 	%f123, %f121, %f122, %f120;
	ld.shared.f32 	%f124, [%r12+16];
	ld.shared.f32 	%f125, [%r15+256];
	fma.rn.f32 	%f126, %f124, %f125, %f123;
	ld.shared.f32 	%f127, [%r12+20];
	ld.shared.f32 	%f128, [%r15+320];
	fma.rn.f32 	%f129, %f127, %f128, %f126;
	ld.shared.f32 	%f130, [%r12+24];
	ld.shared.f32 	%f131, [%r15+384];
	fma.rn.f32 	%f132, %f130, %f131, %f129;
	ld.shared.f32 	%f133, [%r12+28];
	ld.shared.f32 	%f134, [%r15+448];
	fma.rn.f32 	%f135, %f133, %f134, %f132;
	ld.shared.f32 	%f136, [%r12+32];
	ld.shared.f32 	%f137, [%r15+512];
	fma.rn.f32 	%f138, %f136, %f137, %f135;
	ld.shared.f32 	%f139, [%r12+36];
	ld.shared.f32 	%f140, [%r15+576];
	fma.rn.f32 	%f141, %f139, %f140, %f138;
	ld.shared.f32 	%f142, [%r12+40];
	ld.shared.f32 	%f143, [%r15+640];
	fma.rn.f32 	%f144, %f142, %f143, %f141;
	ld.shared.f32 	%f145, [%r12+44];
	ld.shared.f32 	%f146, [%r15+704];
	fma.rn.f32 	%f147, %f145, %f146, %f144;
	ld.shared.f32 	%f148, [%r12+48];
	ld.shared.f32 	%f149, [%r15+768];
	fma.rn.f32 	%f150, %f148, %f149, %f147;
	ld.shared.f32 	%f151, [%r12+52];
	ld.shared.f32 	%f152, [%r15+832];
	fma.rn.f32 	%f153, %f151, %f152, %f150;
	ld.shared.f32 	%f154, [%r12+56];
	ld.shared.f32 	%f155, [%r15+896];
	fma.rn.f32 	%f156, %f154, %f155, %f153;
	ld.shared.f32 	%f157, [%r12+60];
	ld.shared.f32 	%f158, [%r15+960];
	fma.rn.f32 	%f160, %f157, %f158, %f156;
	bar.sync 	0;
$L__BB2_6:
	mov.u32 	%r51, %ntid.x;
	mad.lo.s32 	%r52, %r2, %r51, %r6;
	setp.ge.u32 	%p5, %r52, %r35;
	@%p5 bra 	$L__BB2_9;
	mov.u32 	%r53, %ntid.y;
	mad.lo.s32 	%r54, %r3, %r53, %r7;
	setp.ge.u32 	%p6, %r54, %r36;
	@%p6 bra 	$L__BB2_9;
	mad.lo.s32 	%r55, %r37, %r6, %r7;
	cvt.s64.s32 	%rd32, %r55;
	mad.lo.s32 	%r56, %r4, %r37, %r5;
	cvt.s64.s32 	%rd33, %r56;
	add.s64 	%rd34, %rd33, %rd32;
	cvta.to.global.u64 	%rd35, %rd7;
	shl.b64 	%rd36, %rd34, 2;
	add.s64 	%rd37, %rd35, %rd36;
	st.global.f32 	[%rd37], %f160;
$L__BB2_9:
	ret;

}


// ===== COMPILED SASS (sm_100) =====

	.target	sm_100

	.elftype	@"ET_EXEC"


//--------------------- .note.nv.tkinfo           --------------------------
	.section	.note.nv.tkinfo,"",@"SHT_NOTE"
	.sectionflags	@"SHF_NOTE_NV_TKINFO"
	.tkinfo
        /*0018*/ 	.word	0x00000002
        /*0030*/ 	.string	""
        /*0030*/ 	.string	"ptxas"
        /*0030*/ 	.string	"Cuda compilation tools, release 13.0, V13.0.88"
        /*0030*/ 	.string	"Build cuda_13.0.r13.0/compiler.36424714_0"
        /*0030*/ 	.string	"-arch sm_100 -m 64 "



//--------------------- .note.nv.cuinfo           --------------------------
	.section	.note.nv.cuinfo,"",@"SHT_NOTE"
	.sectionflags	@"SHF_NOTE_NV_CUINFO"
        /*0018*/ 	.short	0x0002
        /*001a*/ 	.short	0x0064
        /*001c*/ 	.short	0x0082
	.zero		2


//--------------------- .nv.info                  --------------------------
	.section	.nv.info,"",@"SHT_CUDA_INFO"
	.align	4


	//----- nvinfo : EIATTR_REGCOUNT
	.align		4
        /*0000*/ 	.byte	0x04, 0x2f
        /*0002*/ 	.short	(.L_1 - .L_0)
	.align		4
.L_0:
        /*0004*/ 	.word	index@(_ZN8NAIVE_MM8naive_mmENS_6MatrixES0_S0_)
        /*0008*/ 	.word	0x00000020


	//----- nvinfo : EIATTR_FRAME_SIZE
	.align		4
.L_1:
        /*000c*/ 	.byte	0x04, 0x11
        /*000e*/ 	.short	(.L_3 - .L_2)
	.align		4
.L_2:
        /*0010*/ 	.word	index@(_ZN8NAIVE_MM8naive_mmENS_6MatrixES0_S0_)
        /*0014*/ 	.word	0x00000000


	//----- nvinfo : EIATTR_REGCOUNT
	.align		4
.L_3:
        /*0018*/ 	.byte	0x04, 0x2f
        /*001a*/ 	.short	(.L_5 - .L_4)
	.align		4
.L_4:
        /*001c*/ 	.word	index@(_ZN8NAIVE_MM2mmENS_6MatrixES0_S0_)
        /*0020*/ 	.word	0x00000004


	//----- nvinfo : EIATTR_FRAME_SIZE
	.align		4
.L_5:
        /*0024*/ 	.byte	0x04, 0x11
        /*0026*/ 	.short	(.L_7 - .L_6)
	.align		4
.L_6:
        /*0028*/ 	.word	index@(_ZN8NAIVE_MM2mmENS_6MatrixES0_S0_)
        /*002c*/ 	.word	0x00000000


	//----- nvinfo : EIATTR_REGCOUNT
	.align		4
.L_7:
        /*0030*/ 	.byte	0x04, 0x2f
        /*0032*/ 	.short	(.L_9 - .L_8)
	.align		4
.L_8:
        /*0034*/ 	.word	index@(_ZN2MM6matmulENS_6MatrixES0_S0_)
        /*0038*/ 	.word	0x00000020


	//----- nvinfo : EIATTR_FRAME_SIZE
	.align		4
.L_9:
        /*003c*/ 	.byte	0x04, 0x11
        /*003e*/ 	.short	(.L_11 - .L_10)
	.align		4
.L_10:
        /*0040*/ 	.word	index@(_ZN2MM6matmulENS_6MatrixES0_S0_)
        /*0044*/ 	.word	0x00000000


	//----- nvinfo : EIATTR_MIN_STACK_SIZE
	.align		4
.L_11:
        /*0048*/ 	.byte	0x04, 0x12
        /*004a*/ 	.short	(.L_13 - .L_12)
	.align		4
.L_12:
        /*004c*/ 	.word	index@(_ZN2MM6matmulENS_6MatrixES0_S0_)
        /*0050*/ 	.word	0x00000000


	//----- nvinfo : EIATTR_MIN_STACK_SIZE
	.align		4
.L_13:
        /*0054*/ 	.byte	0x04, 0x12
        /*0056*/ 	.short	(.L_15 - .L_14)
	.align		4
.L_14:
        /*0058*/ 	.word	index@(_ZN8NAIVE_MM2mmENS_6MatrixES0_S0_)
        /*005c*/ 	.word	0x00000000


	//----- nvinfo : EIATTR_MIN_STACK_SIZE
	.align		4
.L_15:
        /*0060*/ 	.byte	0x04, 0x12
        /*0062*/ 	.short	(.L_17 - .L_16)
	.align		4
.L_16:
        /*0064*/ 	.word	index@(_ZN8NAIVE_MM8naive_mmENS_6MatrixES0_S0_)
        /*0068*/ 	.word	0x00000000
.L_17:


//--------------------- .nv.compat                --------------------------
	.section	.nv.compat,"",@"SHT_CUDA_COMPAT_INFO"
	.align	4
        /*0000*/ 	.byte	0x02, 0x09, 0x00, 0x00, 0x02, 0x02, 0x01, 0x00, 0x02, 0x05, 0x05, 0x00, 0x03, 0x07, 0x01, 0x01
        /*0010*/ 	.byte	0x02, 0x03, 0x00, 0x00, 0x02, 0x06, 0x01, 0x00, 0x04, 0x0b, 0x08, 0x00, 0x09, 0x00, 0x00, 0x00
        /*0020*/ 	.byte	0x00, 0x00, 0x00, 0x00


//--------------------- .nv.info._ZN2MM6matmulENS_6MatrixES0_S0_ --------------------------
	.section	.nv.info._ZN2MM6matmulENS_6MatrixES0_S0_,"",@"SHT_CUDA_INFO"
	.sectionflags	@""
	.align	4


	//----- nvinfo : EIATTR_CUDA_API_VERSION
	.align		4
        /*0000*/ 	.byte	0x04, 0x37
        /*0002*/ 	.short	(.L_19 - .L_18)
.L_18:
        /*0004*/ 	.word	0x00000082


	//----- nvinfo : EIATTR_KPARAM_INFO
	.align		4
.L_19:
        /*0008*/ 	.byte	0x04, 0x17
        /*000a*/ 	.short	(.L_21 - .L_20)
.L_20:
        /*000c*/ 	.word	0x00000000
        /*0010*/ 	.short	0x0002
        /*0012*/ 	.short	0x0030
        /*0014*/ 	.byte	0x00, 0xf0, 0x61, 0x00


	//----- nvinfo : EIATTR_KPARAM_INFO
	.align		4
.L_21:
        /*0018*/ 	.byte	0x04, 0x17
        /*001a*/ 	.short	(.L_23 - .L_22)
.L_22:
        /*001c*/ 	.word	0x00000000
        /*0020*/ 	.short	0x0001
        /*0022*/ 	.short	0x0018
        /*0024*/ 	.byte	0x00, 0xf0, 0x61, 0x00


	//----- nvinfo : EIATTR_KPARAM_INFO
	.align		4
.L_23:
        /*0028*/ 	.byte	0x04, 0x17
        /*002a*/ 	.short	(.L_25 - .L_24)
.L_24:
        /*002c*/ 	.word	0x00000000
        /*0030*/ 	.short	0x0000
        /*0032*/ 	.short	0x0000
        /*0034*/ 	.byte	0x00, 0xf0, 0x61, 0x00


	//----- nvinfo : EIATTR_SPARSE_MMA_MASK
	.align		4
.L_25:
        /*0038*/ 	.byte	0x03, 0x50
        /*003a*/ 	.short	0x0000


	//----- nvinfo : EIATTR_MAXREG_COUNT
	.align		4
        /*003c*/ 	.byte	0x03, 0x1b
        /*003e*/ 	.short	0x00ff


	//----- nvinfo : EIATTR_NUM_BARRIERS
	.align		4
        /*0040*/ 	.byte	0x02, 0x4c
        /*0042*/ 	.byte	0x01
	.zero		1


	//----- nvinfo : EIATTR_MERCURY_ISA_VERSION
	.align		4
        /*0044*/ 	.byte	0x03, 0x5f
        /*0046*/ 	.short	0x0101


	//----- nvinfo : EIATTR_VRC_CTA_INIT_COUNT
	.align		4
        /*0048*/ 	.byte	0x02, 0x4a
	.zero		1
	.zero		1


	//----- nvinfo : EIATTR_EXIT_INSTR_OFFSETS
	.align		4
        /*004c*/ 	.byte	0x04, 0x1c
        /*004e*/ 	.short	(.L_27 - .L_26)


	//   ....[0]....
.L_26:
        /*0050*/ 	.word	0x00000d90


	//   ....[1]....
        /*0054*/ 	.word	0x00000df0


	//   ....[2]....
        /*0058*/ 	.word	0x00000eb0


	//----- nvinfo : EIATTR_CBANK_PARAM_SIZE
	.align		4
.L_27:
        /*005c*/ 	.byte	0x03, 0x19
        /*005e*/ 	.short	0x0048


	//----- nvinfo : EIATTR_PARAM_CBANK
	.align		4
        /*0060*/ 	.byte	0x04, 0x0a
        /*0062*/ 	.short	(.L_29 - .L_28)
	.align		4
.L_28:
        /*0064*/ 	.word	index@(.nv.constant0._ZN2MM6matmulENS_6MatrixES0_S0_)
        /*0068*/ 	.short	0x0380
        /*006a*/ 	.short	0x0048


	//----- nvinfo : EIATTR_SW_WAR
	.align		4
.L_29:
        /*006c*/ 	.byte	0x04, 0x36
        /*006e*/ 	.short	(.L_31 - .L_30)
.L_30:
        /*0070*/ 	.word	0x00000008
.L_31:


//--------------------- .nv.info._ZN8NAIVE_MM2mmENS_6MatrixES0_S0_ --------------------------
	.section	.nv.info._ZN8NAIVE_MM2mmENS_6MatrixES0_S0_,"",@"SHT_CUDA_INFO"
	.sectionflags	@""
	.align	4


	//----- nvinfo : EIATTR_CUDA_API_VERSION
	.align		4
        /*0000*/ 	.byte	0x04, 0x37
        /*0002*/ 	.short	(.L_33 - .L_32)
.L_32:
        /*0004*/ 	.word	0x00000082


	//----- nvinfo : EIATTR_KPARAM_INFO
	.align		4
.L_33:
        /*0008*/ 	.byte	0x04, 0x17
        /*000a*/ 	.short	(.L_35 - .L_34)
.L_34:
        /*000c*/ 	.word	0x00000000
        /*0010*/ 	.short	0x0002
        /*0012*/ 	.short	0x0020
        /*0014*/ 	.byte	0x00, 0xf0, 0x41, 0x00


	//----- nvinfo : EIATTR_KPARAM_INFO
	.align		4
.L_35:
        /*0018*/ 	.byte	0x04, 0x17
        /*001a*/ 	.short	(.L_37 - .L_36)
.L_36:
        /*001c*/ 	.word	0x00000000
        /*0020*/ 	.short	0x0001
        /*0022*/ 	.short	0x0010
        /*0024*/ 	.byte	0x00, 0xf0, 0x41, 0x00


	//----- nvinfo : EIATTR_KPARAM_INFO
	.align		4
.L_37:
        /*0028*/ 	.byte	0x04, 0x17
        /*002a*/ 	.short	(.L_39 - .L_38)
.L_38:
        /*002c*/ 	.word	0x00000000
        /*0030*/ 	.short	0x0000
        /*0032*/ 	.short	0x0000
        /*0034*/ 	.byte	0x00, 0xf0, 0x41, 0x00


	//----- nvinfo : EIATTR_SPARSE_MMA_MASK
	.align		4
.L_39:
        /*0038*/ 	.byte	0x03, 0x50
        /*003a*/ 	.short	0x0000


	//----- nvinfo : EIATTR_MAXREG_COUNT
	.align		4
        /*003c*/ 	.byte	0x03, 0x1b
        /*003e*/ 	.short	0x00ff


	//----- nvinfo : EIATTR_MERCURY_ISA_VERSION
	.align		4
        /*0040*/ 	.byte	0x03, 0x5f
        /*0042*/ 	.short	0x0101


	//----- nvinfo : EIATTR_VRC_CTA_INIT_COUNT
	.align		4
        /*0044*/ 	.byte	0x02, 0x4a
	.zero		1
	.zero		1


	//----- nvinfo : EIATTR_EXIT_INSTR_OFFSETS
	.align		4
        /*0048*/ 	.byte	0x04, 0x1c
        /*004a*/ 	.short	(.L_41 - .L_40)


	//   ....[0]....
.L_40:
        /*004c*/ 	.word	0x00000010


	//----- nvinfo : EIATTR_CBANK_PARAM_SIZE
	.align		4
.L_41:
        /*0050*/ 	.byte	0x03, 0x19
        /*0052*/ 	.short	0x0030


	//----- nvinfo : EIATTR_PARAM_CBANK
	.align		4
        /*0054*/ 	.byte	0x04, 0x0a
        /*0056*/ 	.short	(.L_43 - .L_42)
	.align		4
.L_42:
        /*0058*/ 	.word	index@(.nv.constant0._ZN8NAIVE_MM2mmENS_6MatrixES0_S0_)
        /*005c*/ 	.short	0x0380
        /*005e*/ 	.short	0x0030


	//----- nvinfo : EIATTR_SW_WAR
	.align		4
.L_43:
        /*0060*/ 	.byte	0x04, 0x36
        /*0062*/ 	.short	(.L_45 - .L_44)
.L_44:
        /*0064*/ 	.word	0x00000008
.L_45:


//--------------------- .nv.info._ZN8NAIVE_MM8naive_mmENS_6MatrixES0_S0_ --------------------------
	.section	.nv.info._ZN8NAIVE_MM8naive_mmENS_6MatrixES0_S0_,"",@"SHT_CUDA_INFO"
	.sectionflags	@""
	.align	4


	//----- nvinfo : EIATTR_CUDA_API_VERSION
	.align		4
        /*0000*/ 	.byte	0x04, 0x37
        /*0002*/ 	.short	(.L_47 - .L_46)
.L_46:
        /*0004*/ 	.word	0x00000082


	//----- nvinfo : EIATTR_KPARAM_INFO
	.align		4
.L_47:
        /*0008*/ 	.byte	0x04, 0x17
        /*000a*/ 	.short	(.L_49 - .L_48)
.L_48:
        /*000c*/ 	.word	0x00000000
        /*0010*/ 	.short	0x0002
        /*0012*/ 	.short	0x0020
        /*0014*/ 	.byte	0x00, 0xf0, 0x41, 0x00


	//----- nvinfo : EIATTR_KPARAM_INFO
	.align		4
.L_49:
        /*0018*/ 	.byte	0x04, 0x17
        /*001a*/ 	.short	(.L_51 - .L_50)
.L_50:
        /*001c*/ 	.word	0x00000000
        /*0020*/ 	.short	0x0001
        /*0022*/ 	.short	0x0010
        /*0024*/ 	.byte	0x00, 0xf0, 0x41, 0x00


	//----- nvinfo : EIATTR_KPARAM_INFO
	.align		4
.L_51:
        /*0028*/ 	.byte	0x04, 0x17
        /*002a*/ 	.short	(.L_53 - .L_52)
.L_52:
        /*002c*/ 	.word	0x00000000
        /*0030*/ 	.short	0x0000
        /*0032*/ 	.short	0x0000
        /*0034*/ 	.byte	0x00, 0xf0, 0x41, 0x00


	//----- nvinfo : EIATTR_SPARSE_MMA_MASK
	.align		4
.L_53:
        /*0038*/ 	.byte	0x03, 0x50
        /*003a*/ 	.short	0x0000


	//----- nvinfo : EIATTR_MAXREG_COUNT
	.align		4
        /*003c*/ 	.byte	0x03, 0x1b
        /*003e*/ 	.short	0x00ff


	//----- nvinfo : EIATTR_MERCURY_ISA_VERSION
	.align		4
        /*0040*/ 	.byte	0x03, 0x5f
        /*0042*/ 	.short	0x0101


	//----- nvinfo : EIATTR_VRC_CTA_INIT_COUNT
	.align		4
        /*0044*/ 	.byte	0x02, 0x4a
	.zero		1
	.zero		1


	//----- nvinfo : EIATTR_EXIT_INSTR_OFFSETS
	.align		4
        /*0048*/ 	.byte	0x04, 0x1c
        /*004a*/ 	.short	(.L_55 - .L_54)


	//   ....[0]....
.L_54:
        /*004c*/ 	.word	0x00000830


	//   ....[1]....
        /*0050*/ 	.word	0x00000880


	//----- nvinfo : EIATTR_CBANK_PARAM_SIZE
	.align		4
.L_55:
        /*0054*/ 	.byte	0x03, 0x19
        /*0056*/ 	.short	0x0030


	//----- nvinfo : EIATTR_PARAM_CBANK
	.align		4
        /*0058*/ 	.byte	0x04, 0x0a
        /*005a*/ 	.short	(.L_57 - .L_56)
	.align		4
.L_56:
        /*005c*/ 	.word	index@(.nv.constant0._ZN8NAIVE_MM8naive_mmENS_6MatrixES0_S0_)
        /*0060*/ 	.short	0x0380
        /*0062*/ 	.short	0x0030


	//----- nvinfo : EIATTR_SW_WAR
	.align		4
.L_57:
        /*0064*/ 	.byte	0x04, 0x36
        /*0066*/ 	.short	(.L_59 - .L_58)
.L_58:
        /*0068*/ 	.word	0x00000008
.L_59:


//--------------------- .nv.callgraph             --------------------------
	.section	.nv.callgraph,"",@"SHT_CUDA_CALLGRAPH"
	.align	4
	.sectionentsize	8
	.align		4
        /*0000*/ 	.word	0x00000000
	.align		4
        /*0004*/ 	.word	0xffffffff
	.align		4
        /*0008*/ 	.word	0x00000000
	.align		4
        /*000c*/ 	.word	0xfffffffe
	.align		4
        /*0010*/ 	.word	0x00000000
	.align		4
        /*0014*/ 	.word	0xfffffffd
	.align		4
        /*0018*/ 	.word	0x00000000
	.align		4
        /*001c*/ 	.word	0xfffffffc


//--------------------- .text._ZN2MM6matmulENS_6MatrixES0_S0_ --------------------------
	.section	.text._ZN2MM6matmulENS_6MatrixES0_S0_,"ax",@progbits
	.align	128
        .global         _ZN2MM6matmulENS_6MatrixES0_S0_
        .type           _ZN2MM6matmulENS_6MatrixES0_S0_,@function
        .size           _ZN2MM6matmulENS_6MatrixES0_S0_,(.L_x_10 - _ZN2MM6matmulENS_6MatrixES0_S0_)
        .other          _ZN2MM6matmulENS_6MatrixES0_S0_,@"STO_CUDA_ENTRY STV_DEFAULT"
_ZN2MM6matmulENS_6MatrixES0_S0_:
.text._ZN2MM6matmulENS_6MatrixES0_S0_:
[----:B------:R-:W-:Y:S01]  /*0000*/  LDC R1, c[0x0][0x37c] ;  /* 0x0000df00ff017b82 */ /* 0x000fe20000000800 */
[----:B------:R-:W0:Y:S07]  /*0010*/  LDCU UR10, c[0x0][0x384] ;  /* 0x00007080ff0a77ac */ /* 0x000e2e0008000800 */
[----:B------:R-:W1:Y:S01]  /*0020*/  S2UR UR14, SR_CTAID.X ;  /* 0x00000000000e79c3 */ /* 0x000e620000002500 */
[----:B------:R-:W2:Y:S01]  /*0030*/  S2R R16, SR_TID.X ;  /* 0x0000000000107919 */ /* 0x000ea20000002100 */
[----:B------:R-:W-:Y:S01]  /*0040*/  HFMA2 R21, -RZ, RZ, 0, 0 ;  /* 0x00000000ff157431 */ /* 0x000fe200000001ff */
[----:B------:R-:W3:Y:S01]  /*0050*/  LDCU.64 UR12, c[0x0][0x358] ;  /* 0x00006b00ff0c77ac */ /* 0x000ee20008000a00 */
[----:B------:R-:W4:Y:S04]  /*0060*/  S2R R5, SR_TID.Y ;  /* 0x0000000000057919 */ /* 0x000f280000002200 */
[----:B------:R-:W5:Y:S01]  /*0070*/  S2UR UR15, SR_CTAID.Y ;  /* 0x00000000000f79c3 */ /* 0x000f620000002600 */
[----:B0-----:R-:W-:-:S02]  /*0080*/  UISETP.GE.AND UP0, UPT, UR10, 0x1, UPT ;  /* 0x000000010a00788c */ /* 0x001fc4000bf06270 */
[----:B-1----:R-:W-:Y:S02]  /*0090*/  USHF.L.U32 UR8, UR14, 0x4, URZ ;  /* 0x000000040e087899 */ /* 0x002fe400080006ff */
[----:B-----5:R-:W-:-:S05]  /*00a0*/  USHF.L.U32 UR9, UR15, 0x4, URZ ;  /* 0x000000040f097899 */ /* 0x020fca00080006ff */
[----:B--23--:R-:W-:Y:S07]  /*00b0*/  BRA.U !UP0, `(.L_x_0) ;  /* 0x0000000d08207547 */ /* 0x00cfee000b800000 */
[----:B------:R-:W0:Y:S01]  /*00c0*/  S2UR UR6, SR_CgaCtaId ;  /* 0x00000000000679c3 */ /* 0x000e220000008800 */
[----:B------:R-:W4:Y:S01]  /*00d0*/  LDCU UR16, c[0x0][0x388] ;  /* 0x00007100ff1077ac */ /* 0x000f220008000800 */
[----:B------:R-:W-:Y:S02]  /*00e0*/  MOV R21, RZ ;  /* 0x000000ff00157202 */ /* 0x000fe40000000f00 */
[----:B------:R-:W-:Y:S01]  /*00f0*/  MOV R7, RZ ;  /* 0x000000ff00077202 */ /* 0x000fe20000000f00 */
[----:B------:R-:W1:Y:S03]  /*0100*/  LDCU UR7, c[0x0][0x384] ;  /* 0x00007080ff0777ac */ /* 0x000e660008000800 */
[----:B------:R-:W2:Y:S01]  /*0110*/  LDC R0, c[0x0][0x3a0] ;  /* 0x0000e800ff007b82 */ /* 0x000ea20000000800 */
[----:B------:R-:W-:Y:S01]  /*0120*/  UMOV UR5, 0x400 ;  /* 0x0000040000057882 */ /* 0x000fe20000000000 */
[----:B------:R-:W-:-:S02]  /*0130*/  UISETP.GE.U32.AND UP1, UPT, UR10, 0x11, UPT ;  /* 0x000000110a00788c */ /* 0x000fc4000bf26070 */
[----:B------:R-:W-:Y:S01]  /*0140*/  UIADD3 UR4, UPT, UPT, UR10, 0xf, URZ ;  /* 0x0000000f0a047890 */ /* 0x000fe2000fffe0ff */
[----:B----4-:R-:W-:Y:S01]  /*0150*/  IMAD R22, R16, UR16, R5 ;  /* 0x0000001010167c24 */ /* 0x010fe2000f8e0205 */
[----:B------:R-:W-:Y:S02]  /*0160*/  UIMAD UR10, UR8, UR16, URZ ;  /* 0x00000010080a72a4 */ /* 0x000fe4000f8e02ff */
[----:B-1----:R-:W-:Y:S02]  /*0170*/  UIADD3 UR7, UPT, UPT, UR7, 0xf, URZ ;  /* 0x0000000f07077890 */ /* 0x002fe4000fffe0ff */
[----:B------:R-:W-:Y:S01]  /*0180*/  SHF.R.S32.HI R2, RZ, 0x1f, R22 ;  /* 0x0000001fff027819 */ /* 0x000fe20000011416 */
[----:B0-----:R-:W-:Y:S02]  /*0190*/  ULEA UR11, UR6, UR5, 0x18 ;  /* 0x00000005060b7291 */ /* 0x001fe4000f8ec0ff */
[----:B------:R-:W-:Y:S02]  /*01a0*/  UIADD3 UR5, UPT, UPT, UR5, 0x400, URZ ;  /* 0x0000040005057890 */ /* 0x000fe4000fffe0ff */
[----:B------:R-:W-:-:S02]  /*01b0*/  ULOP3.LUT UP0, URZ, UR7, 0x10, URZ, 0xc0, !UPT ;  /* 0x0000001007ff7892 */ /* 0x000fc4000f80c0ff */
[----:B------:R-:W-:Y:S01]  /*01c0*/  ULEA UR5, UR6, UR5, 0x18 ;  /* 0x0000000506057291 */ /* 0x000fe2000f8ec0ff */
[C---:B--2---:R-:W-:Y:S01]  /*01d0*/  IMAD R19, R16.reuse, R0, R5 ;  /* 0x0000000010137224 */ /* 0x044fe200078e0205 */
[----:B------:R-:W-:Y:S02]  /*01e0*/  LEA R20, R16, UR11, 0x6 ;  /* 0x0000000b10147c11 */ /* 0x000fe4000f8e30ff */
[----:B------:R-:W-:Y:S02]  /*01f0*/  SHF.L.U32 R24, R0, 0x4, RZ ;  /* 0x0000000400187819 */ /* 0x000fe400000006ff */
[C---:B------:R-:W-:Y:S02]  /*0200*/  LEA R17, R5.reuse, UR5, 0x2 ;  /* 0x0000000505117c11 */ /* 0x040fe4000f8e10ff */
[----:B------:R-:W-:Y:S02]  /*0210*/  SHF.R.S32.HI R3, RZ, 0x1f, R19 ;  /* 0x0000001fff037819 */ /* 0x000fe40000011413 */
[----:B------:R-:W-:-:S02]  /*0220*/  LEA R18, R5, R20, 0x2 ;  /* 0x0000001405127211 */ /* 0x000fc400078e10ff */
[----:B------:R-:W-:Y:S01]  /*0230*/  LEA R16, R16, R17, 0x6 ;  /* 0x0000001110107211 */ /* 0x000fe200078e30ff */
[----:B------:R-:W-:Y:S06]  /*0240*/  BRA.U !UP1, `(.L_x_1) ;  /* 0x0000000509d47547 */ /* 0x000fec000b800000 */
[----:B------:R-:W-:Y:S01]  /*0250*/  USHF.R.U32.HI UR4, URZ, 0x4, UR4 ;  /* 0x00000004ff047899 */ /* 0x000fe20008011604 */
[----:B------:R-:W-:Y:S01]  /*0260*/  IADD3 R6, PT, PT, R24, UR9, RZ ;  /* 0x0000000918067c10 */ /* 0x000fe2000fffe0ff */
[----:B------:R-:W0:Y:S01]  /*0270*/  LDCU.64 UR16, c[0x0][0x3a8] ;  /* 0x00007500ff1077ac */ /* 0x000e220008000a00 */
[----:B------:R-:W-:Y:S02]  /*0280*/  MOV R21, RZ ;  /* 0x000000ff00157202 */ /* 0x000fe40000000f00 */
[----:B------:R-:W-:Y:S01]  /*0290*/  MOV R4, UR9 ;  /* 0x0000000900047c02 */ /* 0x000fe20008000f00 */
[----:B------:R-:W-:Y:S01]  /*02a0*/  ULOP3.LUT UR4, UR4, 0x7fffffe, URZ, 0xc0, !UPT ;  /* 0x07fffffe04047892 */ /* 0x000fe2000f8ec0ff */
[----:B------:R-:W-:Y:S01]  /*02b0*/  MOV R5, UR10 ;  /* 0x0000000a00057c02 */ /* 0x000fe20008000f00 */
[----:B------:R-:W1:Y:S04]  /*02c0*/  LDCU.64 UR6, c[0x0][0x390] ;  /* 0x00007200ff0677ac */ /* 0x000e680008000a00 */
[----:B------:R-:W-:Y:S01]  /*02d0*/  MOV R7, UR4 ;  /* 0x0000000400077c02 */ /* 0x000fe20008000f00 */
[----:B------:R-:W-:-:S12]  /*02e0*/  UIADD3 UR5, UPT, UPT, -UR4, URZ, URZ ;  /* 0x000000ff04057290 */ /* 0x000fd8000fffe1ff */
.L_x_2:
[----:B------:R-:W-:Y:S02]  /*02f0*/  IADD3 R11, P1, PT, R22, R5, RZ ;  /* 0x00000005160b7210 */ /* 0x000fe40007f3e0ff */
[----:B------:R-:W-:Y:S02]  /*0300*/  IADD3 R9, P0, PT, R19, R4, RZ ;  /* 0x0000000413097210 */ /* 0x000fe40007f1e0ff */
[----:B------:R-:W-:Y:S02]  /*0310*/  LEA.HI.X.SX32 R14, R5, R2, 0x1, P1 ;  /* 0x00000002050e7211 */ /* 0x000fe400008f0eff */
[----:B-1----:R-:W-:Y:S02]  /*0320*/  LEA R10, P1, R11, UR6, 0x2 ;  /* 0x000000060b0a7c11 */ /* 0x002fe4000f8210ff */
[----:B------:R-:W-:Y:S02]  /*0330*/  LEA.HI.X.SX32 R12, R4, R3, 0x1, P0 ;  /* 0x00000003040c7211 */ /* 0x000fe400000f0eff */
[----:B0-----:R-:W-:-:S02]  /*0340*/  LEA R8, P0, R9, UR16, 0x2 ;  /* 0x0000001009087c11 */ /* 0x001fc4000f8010ff */
[----:B------:R-:W-:Y:S02]  /*0350*/  LEA.HI.X R11, R11, UR7, R14, 0x2, P1 ;  /* 0x000000070b0b7c11 */ /* 0x000fe400088f140e */
[----:B------:R-:W-:-:S03]  /*0360*/  LEA.HI.X R9, R9, UR17, R12, 0x2, P0 ;  /* 0x0000001109097c11 */ /* 0x000fc600080f140c */
[----:B------:R-:W2:Y:S04]  /*0370*/  LDG.E R29, desc[UR12][R10.64] ;  /* 0x0000000c0a1d7981 */ /* 0x000ea8000c1e1900 */
[----:B------:R-:W3:Y:S04]  /*0380*/  LDG.E R26, desc[UR12][R8.64] ;  /* 0x0000000c081a7981 */ /* 0x000ee8000c1e1900 */
[----:B--2---:R-:W-:Y:S04]  /*0390*/  STS [R18], R29 ;  /* 0x0000001d12007388 */ /* 0x004fe80000000800 */
[----:B---3--:R-:W-:Y:S01]  /*03a0*/  STS [R16], R26 ;  /* 0x0000001a10007388 */ /* 0x008fe20000000800 */
[----:B------:R-:W-:Y:S06]  /*03b0*/  BAR.SYNC.DEFER_BLOCKING 0x0 ;  /* 0x0000000000007b1d */ /* 0x000fec0000010000 */
[----:B------:R-:W-:Y:S04]  /*03c0*/  LDS R27, [R17] ;  /* 0x00000000111b7984 */ /* 0x000fe80000000800 */
[----:B------:R-:W0:Y:S04]  /*03d0*/  LDS.128 R12, [R20] ;  /* 0x00000000140c7984 */ /* 0x000e280000000c00 */
[----:B------:R-:W1:Y:S04]  /*03e0*/  LDS R28, [R17+0x40] ;  /* 0x00004000111c7984 */ /* 0x000e680000000800 */
[----:B------:R-:W2:Y:S04]  /*03f0*/  LDS R25, [R17+0x80] ;  /* 0x0000800011197984 */ /* 0x000ea80000000800 */
[----:B------:R-:W3:Y:S04]  /*0400*/  LDS R23, [R17+0xc0] ;  /* 0x0000c00011177984 */ /* 0x000ee80000000800 */
[----:B------:R-:W-:Y:S04]  /*0410*/  LDS.128 R8, [R20+0x10] ;  /* 0x0000100014087984 */ /* 0x000fe80000000c00 */
[----:B------:R-:W-:Y:S01]  /*0420*/  LDS R26, [R17+0x140] ;  /* 0x00014000111a7984 */ /* 0x000fe20000000800 */
[----:B0-----:R-:W-:-:S03]  /*0430*/  FFMA R12, R12, R27, R21 ;  /* 0x0000001b0c0c7223 */ /* 0x001fc60000000015 */
[----:B------:R-:W0:Y:S01]  /*0440*/  LDS R27, [R17+0x100] ;  /* 0x00010000111b7984 */ /* 0x000e220000000800 */
[----:B-1----:R-:W-:-:S03]  /*0450*/  FFMA R12, R28, R13, R12 ;  /* 0x0000000d1c0c7223 */ /* 0x002fc6000000000c */
[----:B------:R-:W1:Y:S01]  /*0460*/  LDS R21, [R17+0x180] ;  /* 0x0001800011157984 */ /* 0x000e620000000800 */
[----:B--2---:R-:W-:-:S03]  /*0470*/  FFMA R12, R25, R14, R12 ;  /* 0x0000000e190c7223 */ /* 0x004fc6000000000c */
[----:B------:R-:W2:Y:S01]  /*0480*/  LDS R28, [R17+0x1c0] ;  /* 0x0001c000111c7984 */ /* 0x000ea20000000800 */
[----:B---3--:R-:W-:-:S03]  /*0490*/  FFMA R15, R23, R15, R12 ;  /* 0x0000000f170f7223 */ /* 0x008fc6000000000c */
[----:B------:R-:W-:Y:S01]  /*04a0*/  LDS R23, [R17+0x200] ;  /* 0x0002000011177984 */ /* 0x000fe20000000800 */
[----:B0-----:R-:W-:-:S03]  /*04b0*/  FFMA R27, R8, R27, R15 ;  /* 0x0000001b081b7223 */ /* 0x001fc6000000000f */
[----:B------:R-:W0:Y:S01]  /*04c0*/  LDS.128 R12, [R20+0x20] ;  /* 0x00002000140c7984 */ /* 0x000e220000000c00 */
[----:B------:R-:W-:-:S03]  /*04d0*/  FFMA R26, R26, R9, R27 ;  /* 0x000000091a1a7223 */ /* 0x000fc6000000001b */
[----:B------:R-:W3:Y:S01]  /*04e0*/  LDS R8, [R17+0x240] ;  /* 0x0002400011087984 */ /* 0x000ee20000000800 */
[----:B-1----:R-:W-:-:S03]  /*04f0*/  FFMA R21, R21, R10, R26 ;  /* 0x0000000a15157223 */ /* 0x002fc6000000001a */
[----:B------:R-:W1:Y:S01]  /*0500*/  LDS R9, [R17+0x280] ;  /* 0x0002800011097984 */ /* 0x000e620000000800 */
[----:B--2---:R-:W-:Y:S01]  /*0510*/  FFMA R25, R28, R11, R21 ;  /* 0x0000000b1c197223 */ /* 0x004fe20000000015 */
[----:B------:R-:W-:Y:S02]  /*0520*/  IADD3 R21, PT, PT, R5, 0x10, RZ ;  /* 0x0000001005157810 */ /* 0x000fe40007ffe0ff */
[----:B------:R-:W2:Y:S02]  /*0530*/  LDS R10, [R17+0x2c0] ;  /* 0x0002c000110a7984 */ /* 0x000ea40000000800 */
[----:B------:R-:W-:Y:S02]  /*0540*/  IADD3 R11, P0, PT, R22, R21, RZ ;  /* 0x00000015160b7210 */ /* 0x000fe40007f1e0ff */
[----:B------:R-:W-:Y:S02]  /*0550*/  LDS R28, [R17+0x3c0] ;  /* 0x0003c000111c7984 */ /* 0x000fe40000000800 */
[----:B------:R-:W-:-:S02]  /*0560*/  LEA.HI.X.SX32 R26, R21, R2, 0x1, P0 ;  /* 0x00000002151a7211 */ /* 0x000fc400000f0eff */
[----:B------:R-:W-:Y:S01]  /*0570*/  LDS R21, [R17+0x380] ;  /* 0x0003800011157984 */ /* 0x000fe20000000800 */
[----:B0-----:R-:W-:Y:S01]  /*0580*/  FFMA R23, R12, R23, R25 ;  /* 0x000000170c177223 */ /* 0x001fe20000000019 */
[----:B------:R-:W-:-:S03]  /*0590*/  LEA R12, P0, R11, UR6, 0x2 ;  /* 0x000000060b0c7c11 */ /* 0x000fc6000f8010ff */
[----:B---3--:R-:W-:Y:S01]  /*05a0*/  FFMA R8, R8, R13, R23 ;  /* 0x0000000d08087223 */ /* 0x008fe20000000017 */
[----:B------:R-:W-:Y:S01]  /*05b0*/  LEA.HI.X R13, R11, UR7, R26, 0x2, P0 ;  /* 0x000000070b0d7c11 */ /* 0x000fe200080f141a */
[----:B------:R-:W-:Y:S02]  /*05c0*/  LDS R23, [R17+0x300] ;  /* 0x0003000011177984 */ /* 0x000fe40000000800 */
[----:B-1----:R-:W-:Y:S02]  /*05d0*/  FFMA R9, R9, R14, R8 ;  /* 0x0000000e09097223 */ /* 0x002fe40000000008 */
[----:B------:R-:W-:Y:S02]  /*05e0*/  LDS R14, [R17+0x340] ;  /* 0x00034000110e7984 */ /* 0x000fe40000000800 */
[----:B--2---:R-:W-:Y:S02]  /*05f0*/  FFMA R15, R10, R15, R9 ;  /* 0x0000000f0a0f7223 */ /* 0x004fe40000000009 */
[----:B------:R-:W0:Y:S01]  /*0600*/  LDS.128 R8, [R20+0x30] ;  /* 0x0000300014087984 */ /* 0x000e220000000c00 */
[----:B------:R-:W-:Y:S01]  /*0610*/  BAR.SYNC.DEFER_BLOCKING 0x0 ;  /* 0x0000000000007b1d */ /* 0x000fe20000010000 */
[----:B------:R-:W-:-:S04]  /*0620*/  IADD3 R27, P0, PT, R19, R6, RZ ;  /* 0x00000006131b7210 */ /* 0x000fc80007f1e0ff */
[----:B------:R-:W-:Y:S02]  /*0630*/  LEA.HI.X.SX32 R29, R6, R3, 0x1, P0 ;  /* 0x00000003061d7211 */ /* 0x000fe400000f0eff */
[----:B------:R-:W-:-:S04]  /*0640*/  LEA R26, P0, R27, UR16, 0x2 ;  /* 0x000000101b1a7c11 */ /* 0x000fc8000f8010ff */
[----:B------:R-:W-:Y:S01]  /*0650*/  LEA.HI.X R27, R27, UR17, R29, 0x2, P0 ;  /* 0x000000111b1b7c11 */ /* 0x000fe200080f141d */
[----:B------:R-:W2:Y:S05]  /*0660*/  LDG.E R25, desc[UR12][R12.64] ;  /* 0x0000000c0c197981 */ /* 0x000eaa000c1e1900 */
[----:B------:R-:W3:Y:S01]  /*0670*/  LDG.E R27, desc[UR12][R26.64] ;  /* 0x0000000c1a1b7981 */ /* 0x000ee2000c1e1900 */
[----:B0-----:R-:W-:-:S04]  /*0680*/  FFMA R15, R8, R23, R15 ;  /* 0x00000017080f7223 */ /* 0x001fc8000000000f */
[----:B------:R-:W-:-:S04]  /*0690*/  FFMA R9, R14, R9, R15 ;  /* 0x000000090e097223 */ /* 0x000fc8000000000f */
[----:B------:R-:W-:-:S04]  /*06a0*/  FFMA R9, R21, R10, R9 ;  /* 0x0000000a15097223 */ /* 0x000fc80000000009 */
[----:B------:R-:W-:Y:S01]  /*06b0*/  FFMA R9, R28, R11, R9 ;  /* 0x0000000b1c097223 */ /* 0x000fe20000000009 */
[----:B------:R-:W-:-:S04]  /*06c0*/  UIADD3 UR5, UPT, UPT, UR5, 0x2, URZ ;  /* 0x0000000205057890 */ /* 0x000fc8000fffe0ff */
[----:B------:R-:W-:Y:S01]  /*06d0*/  UISETP.NE.AND UP1, UPT, UR5, URZ, UPT ;  /* 0x000000ff0500728c */ /* 0x000fe2000bf25270 */
[C---:B------:R-:W-:Y:S02]  /*06e0*/  LEA R4, R0.reuse, R4, 0x5 ;  /* 0x0000000400047211 */ /* 0x040fe400078e28ff */
[----:B------:R-:W-:Y:S02]  /*06f0*/  IADD3 R5, PT, PT, R5, 0x20, RZ ;  /* 0x0000002005057810 */ /* 0x000fe40007ffe0ff */
[----:B------:R-:W-:Y:S01]  /*0700*/  LEA R6, R0, R6, 0x5 ;  /* 0x0000000600067211 */ /* 0x000fe200078e28ff */
[----:B--2---:R-:W-:Y:S04]  /*0710*/  STS [R18], R25 ;  /* 0x0000001912007388 */ /* 0x004fe80000000800 */
[----:B---3--:R-:W-:Y:S01]  /*0720*/  STS [R16], R27 ;  /* 0x0000001b10007388 */ /* 0x008fe20000000800 */
[----:B------:R-:W-:Y:S06]  /*0730*/  BAR.SYNC.DEFER_BLOCKING 0x0 ;  /* 0x0000000000007b1d */ /* 0x000fec0000010000 */
[----:B------:R-:W-:Y:S04]  /*0740*/  LDS R23, [R17] ;  /* 0x0000000011177984 */ /* 0x000fe80000000800 */
[----:B------:R-:W0:Y:S04]  /*0750*/  LDS.128 R12, [R20] ;  /* 0x00000000140c7984 */ /* 0x000e280000000c00 */
[----:B------:R-:W1:Y:S04]  /*0760*/  LDS R8, [R17+0x40] ;  /* 0x0000400011087984 */ /* 0x000e680000000800 */
[----:B------:R-:W2:Y:S01]  /*0770*/  LDS R21, [R17+0x80] ;  /* 0x0000800011157984 */ /* 0x000ea20000000800 */
[----:B0-----:R-:W-:-:S03]  /*0780*/  FFMA R9, R12, R23, R9 ;  /* 0x000000170c097223 */ /* 0x001fc60000000009 */
[----:B------:R-:W0:Y:S01]  /*0790*/  LDS R23, [R17+0xc0] ;  /* 0x0000c00011177984 */ /* 0x000e220000000800 */
[----:B-1----:R-:W-:-:S03]  /*07a0*/  FFMA R26, R8, R13, R9 ;  /* 0x0000000d081a7223 */ /* 0x002fc60000000009 */
[----:B------:R-:W-:Y:S04]  /*07b0*/  LDS R13, [R17+0x100] ;  /* 0x00010000110d7984 */ /* 0x000fe80000000800 */
[----:B------:R-:W1:Y:S04]  /*07c0*/  LDS.128 R8, [R20+0x10] ;  /* 0x0000100014087984 */ /* 0x000e680000000c00 */
[----:B------:R-:W3:Y:S01]  /*07d0*/  LDS R12, [R17+0x140] ;  /* 0x00014000110c7984 */ /* 0x000ee20000000800 */
[----:B--2---:R-:W-:-:S03]  /*07e0*/  FFMA R14, R21, R14, R26 ;  /* 0x0000000e150e7223 */ /* 0x004fc6000000001a */
[----:B------:R-:W-:Y:S04]  /*07f0*/  LDS R26, [R17+0x240] ;  /* 0x00024000111a7984 */ /* 0x000fe80000000800 */
[----:B------:R-:W-:Y:S01]  /*0800*/  LDS R21, [R17+0x280] ;  /* 0x0002800011157984 */ /* 0x000fe20000000800 */
[----:B0-----:R-:W-:-:S03]  /*0810*/  FFMA R15, R23, R15, R14 ;  /* 0x0000000f170f7223 */ /* 0x001fc6000000000e */
[----:B------:R-:W0:Y:S01]  /*0820*/  LDS R23, [R17+0x180] ;  /* 0x0001800011177984 */ /* 0x000e220000000800 */
[----:B-1----:R-:W-:-:S03]  /*0830*/  FFMA R13, R8, R13, R15 ;  /* 0x0000000d080d7223 */ /* 0x002fc6000000000f */
[----:B------:R-:W1:Y:S01]  /*0840*/  LDS R8, [R17+0x1c0] ;  /* 0x0001c00011087984 */ /* 0x000e620000000800 */
[----:B---3--:R-:W-:-:S03]  /*0850*/  FFMA R28, R12, R9, R13 ;  /* 0x000000090c1c7223 */ /* 0x008fc6000000000d */
[----:B------:R-:W-:Y:S04]  /*0860*/  LDS R9, [R17+0x200] ;  /* 0x0002000011097984 */ /* 0x000fe80000000800 */
[----:B------:R-:W2:Y:S01]  /*0870*/  LDS.128 R12, [R20+0x20] ;  /* 0x00002000140c7984 */ /* 0x000ea20000000c00 */
[----:B0-----:R-:W-:-:S04]  /*0880*/  FFMA R23, R23, R10, R28 ;  /* 0x0000000a17177223 */ /* 0x001fc8000000001c */
[----:B-1----:R-:W-:Y:S02]  /*0890*/  FFMA R11, R8, R11, R23 ;  /* 0x0000000b080b7223 */ /* 0x002fe40000000017 */
[----:B------:R-:W-:Y:S02]  /*08a0*/  LDS R23, [R17+0x3c0] ;  /* 0x0003c00011177984 */ /* 0x000fe40000000800 */
[----:B--2---:R-:W-:Y:S02]  /*08b0*/  FFMA R9, R12, R9, R11 ;  /* 0x000000090c097223 */ /* 0x004fe4000000000b */
[----:B------:R-:W0:Y:S02]  /*08c0*/  LDS R12, [R17+0x2c0] ;  /* 0x0002c000110c7984 */ /* 0x000e240000000800 */
[----:B------:R-:W-:Y:S02]  /*08d0*/  FFMA R28, R26, R13, R9 ;  /* 0x0000000d1a1c7223 */ /* 0x000fe40000000009 */
[----:B------:R-:W-:Y:S04]  /*08e0*/  LDS R13, [R17+0x300] ;  /* 0x00030000110d7984 */ /* 0x000fe80000000800 */
[----:B------:R-:W1:Y:S01]  /*08f0*/  LDS.128 R8, [R20+0x30] ;  /* 0x0000300014087984 */ /* 0x000e620000000c00 */
[----:B------:R-:W-:-:S03]  /*0900*/  FFMA R21, R21, R14, R28 ;  /* 0x0000000e15157223 */ /* 0x000fc6000000001c */
[----:B------:R-:W2:Y:S04]  /*0910*/  LDS R26, [R17+0x340] ;  /* 0x00034000111a7984 */ /* 0x000ea80000000800 */
[----:B------:R-:W3:Y:S01]  /*0920*/  LDS R14, [R17+0x380] ;  /* 0x00038000110e7984 */ /* 0x000ee20000000800 */
[----:B0-----:R-:W-:-:S04]  /*0930*/  FFMA R15, R12, R15, R21 ;  /* 0x0000000f0c0f7223 */ /* 0x001fc80000000015 */
[----:B-1----:R-:W-:-:S04]  /*0940*/  FFMA R13, R8, R13, R15 ;  /* 0x0000000d080d7223 */ /* 0x002fc8000000000f */
[----:B--2---:R-:W-:-:S04]  /*0950*/  FFMA R9, R26, R9, R13 ;  /* 0x000000091a097223 */ /* 0x004fc8000000000d */
[----:B---3--:R-:W-:-:S04]  /*0960*/  FFMA R10, R14, R10, R9 ;  /* 0x0000000a0e0a7223 */ /* 0x008fc80000000009 */
[----:B------:R-:W-:Y:S01]  /*0970*/  FFMA R21, R23, R11, R10 ;  /* 0x0000000b17157223 */ /* 0x000fe2000000000a */
[----:B------:R-:W-:Y:S06]  /*0980*/  BAR.SYNC.DEFER_BLOCKING 0x0 ;  /* 0x0000000000007b1d */ /* 0x000fec0000010000 */
[----:B------:R-:W-:Y:S05]  /*0990*/  BRA.U UP1, `(.L_x_2) ;  /* 0xfffffff901547547 */ /* 0x000fea000b83ffff */
.L_x_1:
[----:B------:R-:W-:Y:S05]  /*09a0*/  BRA.U !UP0, `(.L_x_0) ;  /* 0x0000000108e47547 */ /* 0x000fea000b800000 */
[----:B------:R-:W0:Y:S01]  /*09b0*/  LDC R0, c[0x0][0x388] ;  /* 0x0000e200ff007b82 */ /* 0x000e220000000800 */
[----:B------:R-:W1:Y:S01]  /*09c0*/  LDCU.64 UR4, c[0x0][0x390] ;  /* 0x00007200ff0477ac */ /* 0x000e620008000a00 */
[----:B------:R-:W2:Y:S01]  /*09d0*/  LDCU.64 UR6, c[0x0][0x3a8] ;  /* 0x00007500ff0677ac */ /* 0x000ea20008000a00 */
[----:B------:R-:W-:-:S06]  /*09e0*/  USHF.L.U32 UR9, UR15, 0x4, URZ ;  /* 0x000000040f097899 */ /* 0x000fcc00080006ff */
[----:B------:R-:W-:-:S05]  /*09f0*/  IMAD R24, R24, R7, UR9 ;  /* 0x0000000918187e24 */ /* 0x000fca000f8e0207 */
[----:B------:R-:W-:Y:S01]  /*0a00*/  IADD3 R19, P1, PT, R19, R24, RZ ;  /* 0x0000001813137210 */ /* 0x000fe20007f3e0ff */
[----:B0-----:R-:W-:-:S03]  /*0a10*/  IMAD R0, R0, UR8, RZ ;  /* 0x0000000800007c24 */ /* 0x001fc6000f8e02ff */
[----:B------:R-:W-:Y:S02]  /*0a20*/  LEA.HI.X.SX32 R24, R24, R3, 0x1, P1 ;  /* 0x0000000318187211 */ /* 0x000fe400008f0eff */
[----:B--2---:R-:W-:Y:S02]  /*0a30*/  LEA R8, P1, R19, UR6, 0x2 ;  /* 0x0000000613087c11 */ /* 0x004fe4000f8210ff */
[----:B------:R-:W-:Y:S02]  /*0a40*/  LEA R7, R7, R0, 0x4 ;  /* 0x0000000007077211 */ /* 0x000fe400078e20ff */
[----:B------:R-:W-:Y:S02]  /*0a50*/  LEA.HI.X R9, R19, UR7, R24, 0x2, P1 ;  /* 0x0000000713097c11 */ /* 0x000fe400088f1418 */
[----:B------:R-:W-:-:S04]  /*0a60*/  IADD3 R22, P0, PT, R22, R7, RZ ;  /* 0x0000000716167210 */ /* 0x000fc80007f1e0ff */
[----:B------:R-:W-:Y:S01]  /*0a70*/  LEA.HI.X.SX32 R7, R7, R2, 0x1, P0 ;  /* 0x0000000207077211 */ /* 0x000fe200000f0eff */
[----:B------:R-:W2:Y:S01]  /*0a80*/  LDG.E R9, desc[UR12][R8.64] ;  /* 0x0000000c08097981 */ /* 0x000ea2000c1e1900 */
[----:B-1----:R-:W-:-:S04]  /*0a90*/  LEA R2, P0, R22, UR4, 0x2 ;  /* 0x0000000416027c11 */ /* 0x002fc8000f8010ff */
[----:B------:R-:W-:-:S06]  /*0aa0*/  LEA.HI.X R3, R22, UR5, R7, 0x2, P0 ;  /* 0x0000000516037c11 */ /* 0x000fcc00080f1407 */
[----:B------:R-:W3:Y:S04]  /*0ab0*/  LDG.E R3, desc[UR12][R2.64] ;  /* 0x0000000c02037981 */ /* 0x000ee8000c1e1900 */
[----:B---3--:R-:W-:Y:S04]  /*0ac0*/  STS [R18], R3 ;  /* 0x0000000312007388 */ /* 0x008fe80000000800 */
[----:B--2---:R-:W-:Y:S01]  /*0ad0*/  STS [R16], R9 ;  /* 0x0000000910007388 */ /* 0x004fe20000000800 */
[----:B------:R-:W-:Y:S06]  /*0ae0*/  BAR.SYNC.DEFER_BLOCKING 0x0 ;  /* 0x0000000000007b1d */ /* 0x000fec0000010000 */
[----:B------:R-:W-:Y:S04]  /*0af0*/  LDS R24, [R17] ;  /* 0x0000000011187984 */ /* 0x000fe80000000800 */
[----:B------:R-:W0:Y:S04]  /*0b00*/  LDS.128 R4, [R20] ;  /* 0x0000000014047984 */ /* 0x000e280000000c00 */
[----:B------:R-:W1:Y:S04]  /*0b10*/  LDS R25, [R17+0x40] ;  /* 0x0000400011197984 */ /* 0x000e680000000800 */
[----:B------:R-:W2:Y:S04]  /*0b20*/  LDS R26, [R17+0x80] ;  /* 0x00008000111a7984 */ /* 0x000ea80000000800 */
[----:B------:R-:W3:Y:S04]  /*0b30*/  LDS R28, [R17+0xc0] ;  /* 0x0000c000111c7984 */ /* 0x000ee80000000800 */
[----:B------:R-:W-:Y:S04]  /*0b40*/  LDS R23, [R17+0x100] ;  /* 0x0001000011177984 */ /* 0x000fe80000000800 */
[----:B------:R-:W4:Y:S04]  /*0b50*/  LDS.128 R12, [R20+0x10] ;  /* 0x00001000140c7984 */ /* 0x000f280000000c00 */
[----:B------:R-:W5:Y:S04]  /*0b60*/  LDS R22, [R17+0x140] ;  /* 0x0001400011167984 */ /* 0x000f680000000800 */
[----:B------:R-:W5:Y:S04]  /*0b70*/  LDS R19, [R17+0x180] ;  /* 0x0001800011137984 */ /* 0x000f680000000800 */
[----:B------:R-:W5:Y:S04]  /*0b80*/  LDS R2, [R17+0x1c0] ;  /* 0x0001c00011027984 */ /* 0x000f680000000800 */
[----:B------:R-:W-:Y:S04]  /*0b90*/  LDS R3, [R17+0x200] ;  /* 0x0002000011037984 */ /* 0x000fe80000000800 */
[----:B------:R-:W5:Y:S01]  /*0ba0*/  LDS.128 R8, [R20+0x20] ;  /* 0x0000200014087984 */ /* 0x000f620000000c00 */
[----:B0-----:R-:W-:-:S03]  /*0bb0*/  FFMA R4, R4, R24, R21 ;  /* 0x0000001804047223 */ /* 0x001fc60000000015 */
[----:B------:R-:W0:Y:S01]  /*0bc0*/  LDS R0, [R17+0x240] ;  /* 0x0002400011007984 */ /* 0x000e220000000800 */
[----:B-1----:R-:W-:-:S03]  /*0bd0*/  FFMA R5, R25, R5, R4 ;  /* 0x0000000519057223 */ /* 0x002fc60000000004 */
[----:B------:R-:W1:Y:S01]  /*0be0*/  LDS R21, [R17+0x280] ;  /* 0x0002800011157984 */ /* 0x000e620000000800 */
[----:B--2---:R-:W-:-:S03]  /*0bf0*/  FFMA R29, R26, R6, R5 ;  /* 0x000000061a1d7223 */ /* 0x004fc60000000005 */
[----:B------:R-:W2:Y:S01]  /*0c00*/  LDS R4, [R17+0x2c0] ;  /* 0x0002c00011047984 */ /* 0x000ea20000000800 */
[----:B---3--:R-:W-:-:S03]  /*0c10*/  FFMA R7, R28, R7, R29 ;  /* 0x000000071c077223 */ /* 0x008fc6000000001d */
[----:B------:R-:W-:Y:S04]  /*0c20*/  LDS R5, [R17+0x300] ;  /* 0x0003000011057984 */ /* 0x000fe80000000800 */
[----:B------:R-:W3:Y:S01]  /*0c30*/  LDS.128 R24, [R20+0x30] ;  /* 0x0000300014187984 */ /* 0x000ee20000000c00 */
[----:B----4-:R-:W-:-:S03]  /*0c40*/  FFMA R23, R12, R23, R7 ;  /* 0x000000170c177223 */ /* 0x010fc60000000007 */
[----:B------:R-:W4:Y:S04]  /*0c50*/  LDS R6, [R17+0x340] ;  /* 0x0003400011067984 */ /* 0x000f280000000800 */
[----:B------:R-:W4:Y:S01]  /*0c60*/  LDS R7, [R17+0x380] ;  /* 0x0003800011077984 */ /* 0x000f220000000800 */
[----:B-----5:R-:W-:-:S03]  /*0c70*/  FFMA R22, R22, R13, R23 ;  /* 0x0000000d16167223 */ /* 0x020fc60000000017 */
[----:B------:R-:W5:Y:S01]  /*0c80*/  LDS R12, [R17+0x3c0] ;  /* 0x0003c000110c7984 */ /* 0x000f620000000800 */
[----:B------:R-:W-:-:S04]  /*0c90*/  FFMA R19, R19, R14, R22 ;  /* 0x0000000e13137223 */ /* 0x000fc80000000016 */
[----:B------:R-:W-:-:S04]  /*0ca0*/  FFMA R15, R2, R15, R19 ;  /* 0x0000000f020f7223 */ /* 0x000fc80000000013 */
[----:B------:R-:W-:-:S04]  /*0cb0*/  FFMA R3, R8, R3, R15 ;  /* 0x0000000308037223 */ /* 0x000fc8000000000f */
[----:B0-----:R-:W-:-:S04]  /*0cc0*/  FFMA R0, R0, R9, R3 ;  /* 0x0000000900007223 */ /* 0x001fc80000000003 */
[----:B-1----:R-:W-:-:S04]  /*0cd0*/  FFMA R21, R21, R10, R0 ;  /* 0x0000000a15157223 */ /* 0x002fc80000000000 */
[----:B--2---:R-:W-:-:S04]  /*0ce0*/  FFMA R11, R4, R11, R21 ;  /* 0x0000000b040b7223 */ /* 0x004fc80000000015 */
[----:B---3--:R-:W-:-:S04]  /*0cf0*/  FFMA R5, R24, R5, R11 ;  /* 0x0000000518057223 */ /* 0x008fc8000000000b */
[----:B----4-:R-:W-:-:S04]  /*0d00*/  FFMA R6, R6, R25, R5 ;  /* 0x0000001906067223 */ /* 0x010fc80000000005 */
[----:B------:R-:W-:-:S04]  /*0d10*/  FFMA R7, R7, R26, R6 ;  /* 0x0000001a07077223 */ /* 0x000fc80000000006 */
[----:B-----5:R-:W-:Y:S01]  /*0d20*/  FFMA R21, R12, R27, R7 ;  /* 0x0000001b0c157223 */ /* 0x020fe20000000007 */
[----:B------:R-:W-:Y:S06]  /*0d30*/  BAR.SYNC.DEFER_BLOCKING 0x0 ;  /* 0x0000000000007b1d */ /* 0x000fec0000010000 */
.L_x_0:
[----:B------:R-:W0:Y:S01]  /*0d40*/  S2R R3, SR_TID.X ;  /* 0x0000000000037919 */ /* 0x000e220000002100 */
[----:B------:R-:W0:Y:S01]  /*0d50*/  LDC R0, c[0x0][0x360] ;  /* 0x0000d800ff007b82 */ /* 0x000e220000000800 */
[----:B------:R-:W1:Y:S01]  /*0d60*/  LDCU UR4, c[0x0][0x3b0] ;  /* 0x00007600ff0477ac */ /* 0x000e620008000800 */
[----:B0-----:R-:W-:-:S05]  /*0d70*/  IMAD R0, R0, UR14, R3 ;  /* 0x0000000e00007c24 */ /* 0x001fca000f8e0203 */
[----:B-1----:R-:W-:-:S13]  /*0d80*/  ISETP.GE.U32.AND P0, PT, R0, UR4, PT ;  /* 0x0000000400007c0c */ /* 0x002fda000bf06070 */
[----:B------:R-:W-:Y:S05]  /*0d90*/  @P0 EXIT ;  /* 0x000000000000094d */ /* 0x000fea0003800000 */
[----:B------:R-:W0:Y:S01]  /*0da0*/  S2R R2, SR_TID.Y ;  /* 0x0000000000027919 */ /* 0x000e220000002200 */
[----:B------:R-:W0:Y:S01]  /*0db0*/  LDC R0, c[0x0][0x364] ;  /* 0x0000d900ff007b82 */ /* 0x000e220000000800 */
[----:B------:R-:W1:Y:S01]  /*0dc0*/  LDCU UR4, c[0x0][0x3b4] ;  /* 0x00007680ff0477ac */ /* 0x000e620008000800 */
[----:B0-----:R-:W-:-:S05]  /*0dd0*/  IMAD R0, R0, UR15, R2 ;  /* 0x0000000f00007c24 */ /* 0x001fca000f8e0202 */
[----:B-1----:R-:W-:-:S13]  /*0de0*/  ISETP.GE.U32.AND P0, PT, R0, UR4, PT ;  /* 0x0000000400007c0c */ /* 0x002fda000bf06070 */
[----:B------:R-:W-:Y:S05]  /*0df0*/  @P0 EXIT ;  /* 0x000000000000094d */ /* 0x000fea0003800000 */
[----:B------:R-:W0:Y:S01]  /*0e00*/  LDCU UR5, c[0x0][0x3b8] ;  /* 0x00007700ff0577ac */ /* 0x000e220008000800 */
[----:B------:R-:W1:Y:S01]  /*0e10*/  LDCU.64 UR6, c[0x0][0x3c0] ;  /* 0x00007800ff0677ac */ /* 0x000e620008000a00 */
[----:B------:R-:W-:-:S04]  /*0e20*/  USHF.L.U32 UR4, UR15, 0x4, URZ ;  /* 0x000000040f047899 */ /* 0x000fc800080006ff */
[----:B0-----:R-:W-:Y:S02]  /*0e30*/  UIMAD UR4, UR8, UR5, UR4 ;  /* 0x00000005080472a4 */ /* 0x001fe4000f8e0204 */
[----:B------:R-:W-:Y:S02]  /*0e40*/  IMAD R0, R3, UR5, R2 ;  /* 0x0000000503007c24 */ /* 0x000fe4000f8e0202 */
[----:B------:R-:W-:-:S03]  /*0e50*/  USHF.R.S32.HI UR5, URZ, 0x1f, UR4 ;  /* 0x0000001fff057899 */ /* 0x000fc60008011404 */
[----:B------:R-:W-:-:S04]  /*0e60*/  IADD3 R3, P0, PT, R0, UR4, RZ ;  /* 0x0000000400037c10 */ /* 0x000fc8000ff1e0ff */
[----:B------:R-:W-:Y:S02]  /*0e70*/  LEA.HI.X.SX32 R0, R0, UR5, 0x1, P0 ;  /* 0x0000000500007c11 */ /* 0x000fe400080f0eff */
[----:B-1----:R-:W-:-:S04]  /*0e80*/  LEA R2, P0, R3, UR6, 0x2 ;  /* 0x0000000603027c11 */ /* 0x002fc8000f8010ff */
[----:B------:R-:W-:-:S05]  /*0e90*/  LEA.HI.X R3, R3, UR7, R0, 0x2, P0 ;  /* 0x0000000703037c11 */ /* 0x000fca00080f1400 */
[----:B------:R-:W-:Y:S01]  /*0ea0*/  STG.E desc[UR12][R2.64], R21 ;  /* 0x0000001502007986 */ /* 0x000fe2000c10190c */
[----:B------:R-:W-:Y:S05]  /*0eb0*/  EXIT ;  /* 0x000000000000794d */ /* 0x000fea0003800000 */
.L_x_3:
[----:B------:R-:W-:-:S00]  /*0ec0*/  BRA `(.L_x_3) ;  /* 0xfffffffc00fc7947 */ /* 0x000fc0000383ffff */
[----:B------:R-:W-:-:S00]  /*0ed0*/  NOP ;  /* 0x0000000000007918 */ /* 0x000fc00000000000 */
        /* <DEDUP_REMOVED lines=10> */
.L_x_10:


//--------------------- .text._ZN8NAIVE_MM2mmENS_6MatrixES0_S0_ --------------------------
	.section	.text._ZN8NAIVE_MM2mmENS_6MatrixES0_S0_,"ax",@progbits
	.align	128
        .global         _ZN8NAIVE_MM2mmENS_6MatrixES0_S0_
        .type           _ZN8NAIVE_MM2mmENS_6MatrixES0_S0_,@function
        .size           _ZN8NAIVE_MM2mmENS_6MatrixES0_S0_,(.L_x_11 - _ZN8NAIVE_MM2mmENS_6MatrixES0_S0_)
        .other          _ZN8NAIVE_MM2mmENS_6MatrixES0_S0_,@"STO_CUDA_ENTRY STV_DEFAULT"
_ZN8NAIVE_MM2mmENS_6MatrixES0_S0_:
.text._ZN8NAIVE_MM2mmENS_6MatrixES0_S0_:
[----:B------:R-:W-:Y:S01]  /*0000*/  LDC R1, c[0x0][0x37c] ;  /* 0x0000df00ff017b82 */ /* 0x000fe20000000800 */
[----:B------:R-:W-:Y:S05]  /*0010*/  EXIT ;  /* 0x000000000000794d */ /* 0x000fea0003800000 */
.L_x_4:
        /* <DEDUP_REMOVED lines=14> */
.L_x_11:


//--------------------- .text._ZN8NAIVE_MM8naive_mmENS_6MatrixES0_S0_ --------------------------
	.section	.text._ZN8NAIVE_MM8naive_mmENS_6MatrixES0_S0_,"ax",@progbits
	.align	128
        .global         _ZN8NAIVE_MM8naive_mmENS_6MatrixES0_S0_
        .type           _ZN8NAIVE_MM8naive_mmENS_6MatrixES0_S0_,@function
        .size           _ZN8NAIVE_MM8naive_mmENS_6MatrixES0_S0_,(.L_x_12 - _ZN8NAIVE_MM8naive_mmENS_6MatrixES0_S0_)
        .other          _ZN8NAIVE_MM8naive_mmENS_6MatrixES0_S0_,@"STO_CUDA_ENTRY STV_DEFAULT"
_ZN8NAIVE_MM8naive_mmENS_6MatrixES0_S0_:
.text._ZN8NAIVE_MM8naive_mmENS_6MatrixES0_S0_:
[----:B------:R-:W-:Y:S08]  /*0000*/  LDC R1, c[0x0][0x37c] ;  /* 0x0000df00ff017b82 */ /* 0x000ff00000000800 */
[----:B------:R-:W0:Y:S01]  /*0010*/  LDC R0, c[0x0][0x384] ;  /* 0x0000e100ff007b82 */ /* 0x000e220000000800 */
[----:B------:R-:W1:Y:S01]  /*0020*/  S2R R15, SR_CTAID.X ;  /* 0x00000000000f7919 */ /* 0x000e620000002500 */
[----:B------:R-:W1:Y:S01]  /*0030*/  LDCU UR4, c[0x0][0x360] ;  /* 0x00006c00ff0477ac */ /* 0x000e620008000800 */
[----:B------:R-:W-:Y:S01]  /*0040*/  HFMA2 R25, -RZ, RZ, 0, 0 ;  /* 0x00000000ff197431 */ /* 0x000fe200000001ff */
[----:B------:R-:W1:Y:S01]  /*0050*/  S2R R2, SR_TID.X ;  /* 0x0000000000027919 */ /* 0x000e620000002100 */
[----:B------:R-:W2:Y:S01]  /*0060*/  LDCU UR5, c[0x0][0x364] ;  /* 0x00006c80ff0577ac */ /* 0x000ea20008000800 */
[----:B------:R-:W2:Y:S01]  /*0070*/  S2R R14, SR_CTAID.Y ;  /* 0x00000000000e7919 */ /* 0x000ea20000002600 */
[----:B------:R-:W3:Y:S01]  /*0080*/  LDCU.64 UR6, c[0x0][0x358] ;  /* 0x00006b00ff0677ac */ /* 0x000ee20008000a00 */
[----:B------:R-:W2:Y:S01]  /*0090*/  S2R R3, SR_TID.Y ;  /* 0x0000000000037919 */ /* 0x000ea20000002200 */
[----:B0-----:R-:W-:Y:S01]  /*00a0*/  ISETP.GE.AND P0, PT, R0, 0x1, PT ;  /* 0x000000010000780c */ /* 0x001fe20003f06270 */
[----:B-1----:R-:W-:-:S02]  /*00b0*/  IMAD R15, R15, UR4, R2 ;  /* 0x000000040f0f7c24 */ /* 0x002fc4000f8e0202 */
[----:B--2---:R-:W-:-:S10]  /*00c0*/  IMAD R14, R14, UR5, R3 ;  /* 0x000000050e0e7c24 */ /* 0x004fd4000f8e0203 */
[----:B---3--:R-:W-:Y:S05]  /*00d0*/  @!P0 BRA `(.L_x_5) ;  /* 0x0000000400c88947 */ /* 0x008fea0003800000 */
[C---:B------:R-:W-:Y:S01]  /*00e0*/  ISETP.GE.U32.AND P1, PT, R0.reuse, 0x8, PT ;  /* 0x000000080000780c */ /* 0x040fe20003f26070 */
[----:B------:R-:W-:Y:S01]  /*00f0*/  IMAD R17, R15, R0, RZ ;  /* 0x000000000f117224 */ /* 0x000fe200078e02ff */
[----:B------:R-:W-:Y:S02]  /*0100*/  LOP3.LUT R24, R0, 0x7, RZ, 0xc0, !PT ;  /* 0x0000000700187812 */ /* 0x000fe400078ec0ff */
[----:B------:R-:W-:Y:S02]  /*0110*/  MOV R18, RZ ;  /* 0x000000ff00127202 */ /* 0x000fe40000000f00 */
[----:B------:R-:W-:Y:S02]  /*0120*/  ISETP.NE.AND P0, PT, R24, RZ, PT ;  /* 0x000000ff1800720c */ /* 0x000fe40003f05270 */
[----:B------:R-:W-:-:S05]  /*0130*/  MOV R25, RZ ;  /* 0x000000ff00197202 */ /* 0x000fca0000000f00 */
[----:B------:R-:W-:Y:S06]  /*0140*/  @!P1 BRA `(.L_x_6) ;  /* 0x0000000000c89947 */ /* 0x000fec0003800000 */
[----:B------:R-:W0:Y:S01]  /*0150*/  LDCU.64 UR4, c[0x0][0x388] ;  /* 0x00007100ff0477ac */ /* 0x000e220008000a00 */
[----:B------:R-:W-:Y:S02]  /*0160*/  LOP3.LUT R18, R0, 0x7ffffff8, RZ, 0xc0, !PT ;  /* 0x7ffffff800127812 */ /* 0x000fe400078ec0ff */
[----:B------:R-:W-:Y:S02]  /*0170*/  MOV R25, RZ ;  /* 0x000000ff00197202 */ /* 0x000fe40000000f00 */
[----:B------:R-:W-:Y:S02]  /*0180*/  MOV R16, R17 ;  /* 0x0000001100107202 */ /* 0x000fe40000000f00 */
[----:B------:R-:W-:Y:S02]  /*0190*/  MOV R20, R14 ;  /* 0x0000000e00147202 */ /* 0x000fe40000000f00 */
[----:B------:R-:W-:Y:S01]  /*01a0*/  IADD3 R19, PT, PT, -R18, RZ, RZ ;  /* 0x000000ff12137210 */ /* 0x000fe20007ffe1ff */
[----:B0-----:R-:W-:-:S04]  /*01b0*/  UIADD3 UR4, UP0, UPT, UR4, 0x10, URZ ;  /* 0x0000001004047890 */ /* 0x001fc8000ff1e0ff */
[----:B------:R-:W-:-:S12]  /*01c0*/  UIADD3.X UR5, UPT, UPT, URZ, UR5, URZ, UP0, !UPT ;  /* 0x00000005ff057290 */ /* 0x000fd800087fe4ff */
.L_x_7:
[----:B------:R-:W0:Y:S01]  /*01d0*/  LDC.64 R10, c[0x0][0x398] ;  /* 0x0000e600ff0a7b82 */ /* 0x000e220000000a00 */
[----:B------:R-:W-:Y:S02]  /*01e0*/  MOV R2, UR4 ;  /* 0x0000000400027c02 */ /* 0x000fe40008000f00 */
[----:B------:R-:W-:-:S03]  /*01f0*/  MOV R3, UR5 ;  /* 0x0000000500037c02 */ /* 0x000fc60008000f00 */
[----:B------:R-:W-:Y:S02]  /*0200*/  IMAD.WIDE R2, R16, 0x4, R2 ;  /* 0x0000000410027825 */ /* 0x000fe400078e0202 */
[----:B------:R-:W1:Y:S03]  /*0210*/  LDC R23, c[0x0][0x394] ;  /* 0x0000e500ff177b82 */ /* 0x000e660000000800 */
[----:B------:R-:W2:Y:S04]  /*0220*/  LDG.E R26, desc[UR6][R2.64+-0x10] ;  /* 0xfffff006021a7981 */ /* 0x000ea8000c1e1900 */
[----:B------:R-:W3:Y:S04]  /*0230*/  LDG.E R22, desc[UR6][R2.64+-0xc] ;  /* 0xfffff40602167981 */ /* 0x000ee8000c1e1900 */
[----:B------:R-:W4:Y:S01]  /*0240*/  LDG.E R27, desc[UR6][R2.64+-0x8] ;  /* 0xfffff806021b7981 */ /* 0x000f22000c1e1900 */
[----:B0-----:R-:W-:-:S05]  /*0250*/  IMAD.WIDE R10, R20, 0x4, R10 ;  /* 0x00000004140a7825 */ /* 0x001fca00078e020a */
[----:B------:R0:W2:Y:S01]  /*0260*/  LDG.E R28, desc[UR6][R10.64] ;  /* 0x000000060a1c7981 */ /* 0x0000a2000c1e1900 */
[----:B-1----:R-:W-:-:S05]  /*0270*/  IMAD.WIDE R12, R23, 0x4, R10 ;  /* 0x00000004170c7825 */ /* 0x002fca00078e020a */
[----:B------:R1:W3:Y:S01]  /*0280*/  LDG.E R21, desc[UR6][R12.64] ;  /* 0x000000060c157981 */ /* 0x0002e2000c1e1900 */
[----:B------:R-:W-:-:S04]  /*0290*/  IMAD.WIDE R8, R23, 0x4, R12 ;  /* 0x0000000417087825 */ /* 0x000fc800078e020c */
[C---:B------:R-:W-:Y:S02]  /*02a0*/  IMAD.WIDE R6, R23.reuse, 0x4, R8 ;  /* 0x0000000417067825 */ /* 0x040fe400078e0208 */
[----:B------:R-:W4:Y:S02]  /*02b0*/  LDG.E R8, desc[UR6][R8.64] ;  /* 0x0000000608087981 */ /* 0x000f24000c1e1900 */
[C---:B------:R-:W-:Y:S02]  /*02c0*/  IMAD.WIDE R4, R23.reuse, 0x4, R6 ;  /* 0x0000000417047825 */ /* 0x040fe400078e0206 */
[----:B------:R5:W4:Y:S02]  /*02d0*/  LDG.E R29, desc[UR6][R6.64] ;  /* 0x00000006061d7981 */ /* 0x000b24000c1e1900 */
[C---:B0-----:R-:W-:Y:S02]  /*02e0*/  IMAD.WIDE R10, R23.reuse, 0x4, R4 ;  /* 0x00000004170a7825 */ /* 0x041fe400078e0204 */
[----:B------:R-:W4:Y:S04]  /*02f0*/  LDG.E R9, desc[UR6][R2.64+0x8] ;  /* 0x0000080602097981 */ /* 0x000f28000c1e1900 */
[----:B------:R-:W4:Y:S01]  /*0300*/  LDG.E R5, desc[UR6][R4.64] ;  /* 0x0000000604057981 */ /* 0x000f22000c1e1900 */
[----:B-1----:R-:W-:-:S03]  /*0310*/  IMAD.WIDE R12, R23, 0x4, R10 ;  /* 0x00000004170c7825 */ /* 0x002fc600078e020a */
[----:B------:R-:W4:Y:S01]  /*0320*/  LDG.E R4, desc[UR6][R2.64] ;  /* 0x0000000602047981 */ /* 0x000f22000c1e1900 */
[----:B-----5:R-:W-:-:S06]  /*0330*/  IMAD.WIDE R6, R23, 0x4, R12 ;  /* 0x0000000417067825 */ /* 0x020fcc00078e020c */
[----:B------:R-:W5:Y:S01]  /*0340*/  LDG.E R7, desc[UR6][R6.64] ;  /* 0x0000000606077981 */ /* 0x000f62000c1e1900 */
[----:B--2---:R-:W-:-:S03]  /*0350*/  FFMA R25, R26, R28, R25 ;  /* 0x0000001c1a197223 */ /* 0x004fc60000000019 */
[----:B------:R-:W2:Y:S04]  /*0360*/  LDG.E R26, desc[UR6][R2.64+-0x4] ;  /* 0xfffffc06021a7981 */ /* 0x000ea8000c1e1900 */
[----:B------:R-:W5:Y:S04]  /*0370*/  LDG.E R28, desc[UR6][R10.64] ;  /* 0x000000060a1c7981 */ /* 0x000f68000c1e1900 */
[----:B------:R-:W5:Y:S04]  /*0380*/  LDG.E R11, desc[UR6][R2.64+0x4] ;  /* 0x00000406020b7981 */ /* 0x000f68000c1e1900 */
[----:B------:R-:W5:Y:S04]  /*0390*/  LDG.E R10, desc[UR6][R2.64+0xc] ;  /* 0x00000c06020a7981 */ /* 0x000f68000c1e1900 */
[----:B------:R-:W5:Y:S01]  /*03a0*/  LDG.E R2, desc[UR6][R12.64] ;  /* 0x000000060c027981 */ /* 0x000f62000c1e1900 */
[----:B---3--:R-:W-:Y:S01]  /*03b0*/  FFMA R22, R22, R21, R25 ;  /* 0x0000001516167223 */ /* 0x008fe20000000019 */
[----:B------:R-:W-:-:S03]  /*03c0*/  IADD3 R19, PT, PT, R19, 0x8, RZ ;  /* 0x0000000813137810 */ /* 0x000fc60007ffe0ff */
[----:B----4-:R-:W-:Y:S01]  /*03d0*/  FFMA R27, R27, R8, R22 ;  /* 0x000000081b1b7223 */ /* 0x010fe20000000016 */
[----:B------:R-:W-:Y:S02]  /*03e0*/  ISETP.NE.AND P1, PT, R19, RZ, PT ;  /* 0x000000ff1300720c */ /* 0x000fe40003f25270 */
[----:B------:R-:W-:Y:S02]  /*03f0*/  LEA R20, R23, R20, 0x3 ;  /* 0x0000001417147211 */ /* 0x000fe400078e18ff */
[----:B------:R-:W-:Y:S01]  /*0400*/  IADD3 R16, PT, PT, R16, 0x8, RZ ;  /* 0x0000000810107810 */ /* 0x000fe20007ffe0ff */
[----:B--2---:R-:W-:-:S04]  /*0410*/  FFMA R27, R26, R29, R27 ;  /* 0x0000001d1a1b7223 */ /* 0x004fc8000000001b */
[----:B------:R-:W-:-:S04]  /*0420*/  FFMA R4, R4, R5, R27 ;  /* 0x0000000504047223 */ /* 0x000fc8000000001b */
[----:B-----5:R-:W-:-:S04]  /*0430*/  FFMA R4, R11, R28, R4 ;  /* 0x0000001c0b047223 */ /* 0x020fc80000000004 */
[----:B------:R-:W-:-:S04]  /*0440*/  FFMA R9, R9, R2, R4 ;  /* 0x0000000209097223 */ /* 0x000fc80000000004 */
[----:B------:R-:W-:Y:S01]  /*0450*/  FFMA R25, R10, R7, R9 ;  /* 0x000000070a197223 */ /* 0x000fe20000000009 */
[----:B------:R-:W-:Y:S06]  /*0460*/  @P1 BRA `(.L_x_7) ;  /* 0xfffffffc00581947 */ /* 0x000fec000383ffff */
.L_x_6:
[----:B------:R-:W-:Y:S05]  /*0470*/  @!P0 BRA `(.L_x_5) ;  /* 0x0000000000e08947 */ /* 0x000fea0003800000 */
[----:B------:R-:W-:Y:S02]  /*0480*/  ISETP.GE.U32.AND P0, PT, R24, 0x4, PT ;  /* 0x000000041800780c */ /* 0x000fe40003f06070 */
[----:B------:R-:W-:-:S04]  /*0490*/  LOP3.LUT R16, R0, 0x3, RZ, 0xc0, !PT ;  /* 0x0000000300107812 */ /* 0x000fc800078ec0ff */
[----:B------:R-:W-:-:S07]  /*04a0*/  ISETP.NE.AND P1, PT, R16, RZ, PT ;  /* 0x000000ff1000720c */ /* 0x000fce0003f25270 */
[----:B------:R-:W-:Y:S06]  /*04b0*/  @!P0 BRA `(.L_x_8) ;  /* 0x00000000005c8947 */ /* 0x000fec0003800000 */
[----:B------:R-:W0:Y:S01]  /*04c0*/  LDC R19, c[0x0][0x394] ;  /* 0x0000e500ff137b82 */ /* 0x000e220000000800 */
[----:B------:R-:W-:-:S07]  /*04d0*/  IADD3 R5, PT, PT, R17, R18, RZ ;  /* 0x0000001211057210 */ /* 0x000fce0007ffe0ff */
[----:B------:R-:W1:Y:S08]  /*04e0*/  LDC.64 R8, c[0x0][0x398] ;  /* 0x0000e600ff087b82 */ /* 0x000e700000000a00 */
[----:B------:R-:W2:Y:S01]  /*04f0*/  LDC.64 R2, c[0x0][0x388] ;  /* 0x0000e200ff027b82 */ /* 0x000ea20000000a00 */
[----:B0-----:R-:W-:-:S04]  /*0500*/  IMAD R7, R18, R19, R14 ;  /* 0x0000001312077224 */ /* 0x001fc800078e020e */
[----:B-1----:R-:W-:-:S04]  /*0510*/  IMAD.WIDE R8, R7, 0x4, R8 ;  /* 0x0000000407087825 */ /* 0x002fc800078e0208 */
[----:B------:R-:W-:Y:S02]  /*0520*/  IMAD.WIDE R10, R19, 0x4, R8 ;  /* 0x00000004130a7825 */ /* 0x000fe400078e0208 */
[----:B------:R-:W3:Y:S02]  /*0530*/  LDG.E R8, desc[UR6][R8.64] ;  /* 0x0000000608087981 */ /* 0x000ee4000c1e1900 */
[----:B--2---:R-:W-:-:S04]  /*0540*/  IMAD.WIDE R2, R5, 0x4, R2 ;  /* 0x0000000405027825 */ /* 0x004fc800078e0202 */
[C---:B------:R-:W-:Y:S01]  /*0550*/  IMAD.WIDE R4, R19.reuse, 0x4, R10 ;  /* 0x0000000413047825 */ /* 0x040fe200078e020a */
[----:B------:R-:W3:Y:S04]  /*0560*/  LDG.E R12, desc[UR6][R2.64] ;  /* 0x00000006020c7981 */ /* 0x000ee8000c1e1900 */
[----:B------:R-:W2:Y:S01]  /*0570*/  LDG.E R10, desc[UR6][R10.64] ;  /* 0x000000060a0a7981 */ /* 0x000ea2000c1e1900 */
[----:B------:R-:W-:-:S03]  /*0580*/  IMAD.WIDE R6, R19, 0x4, R4 ;  /* 0x0000000413067825 */ /* 0x000fc600078e0204 */
[----:B------:R-:W2:Y:S04]  /*0590*/  LDG.E R13, desc[UR6][R2.64+0x4] ;  /* 0x00000406020d7981 */ /* 0x000ea8000c1e1900 */
[----:B------:R-:W4:Y:S04]  /*05a0*/  LDG.E R20, desc[UR6][R4.64] ;  /* 0x0000000604147981 */ /* 0x000f28000c1e1900 */
[----:B------:R-:W4:Y:S04]  /*05b0*/  LDG.E R19, desc[UR6][R2.64+0x8] ;  /* 0x0000080602137981 */ /* 0x000f28000c1e1900 */
[----:B------:R-:W5:Y:S04]  /*05c0*/  LDG.E R21, desc[UR6][R2.64+0xc] ;  /* 0x00000c0602157981 */ /* 0x000f68000c1e1900 */
[----:B------:R-:W5:Y:S01]  /*05d0*/  LDG.E R6, desc[UR6][R6.64] ;  /* 0x0000000606067981 */ /* 0x000f62000c1e1900 */
[----:B------:R-:W-:Y:S01]  /*05e0*/  IADD3 R18, PT, PT, R18, 0x4, RZ ;  /* 0x0000000412127810 */ /* 0x000fe20007ffe0ff */
[----:B---3--:R-:W-:-:S04]  /*05f0*/  FFMA R12, R12, R8, R25 ;  /* 0x000000080c0c7223 */ /* 0x008fc80000000019 */
[----:B--2---:R-:W-:-:S04]  /*0600*/  FFMA R12, R13, R10, R12 ;  /* 0x0000000a0d0c7223 */ /* 0x004fc8000000000c */
[----:B----4-:R-:W-:-:S04]  /*0610*/  FFMA R12, R19, R20, R12 ;  /* 0x00000014130c7223 */ /* 0x010fc8000000000c */
[----:B-----5:R-:W-:-:S07]  /*0620*/  FFMA R25, R21, R6, R12 ;  /* 0x0000000615197223 */ /* 0x020fce000000000c */
.L_x_8:
[----:B------:R-:W-:Y:S05]  /*0630*/  @!P1 BRA `(.L_x_5) ;  /* 0x0000000000709947 */ /* 0x000fea0003800000 */
[----:B------:R-:W-:Y:S02]  /*0640*/  ISETP.NE.AND P0, PT, R16, 0x1, PT ;  /* 0x000000011000780c */ /* 0x000fe40003f05270 */
[----:B------:R-:W-:-:S04]  /*0650*/  LOP3.LUT R0, R0, 0x1, RZ, 0xc0, !PT ;  /* 0x0000000100007812 */ /* 0x000fc800078ec0ff */
[----:B------:R-:W-:-:S07]  /*0660*/  ISETP.NE.U32.AND P1, PT, R0, 0x1, PT ;  /* 0x000000010000780c */ /* 0x000fce0003f25070 */
[----:B------:R-:W0:Y:S01]  /*0670*/  @P0 LDC R13, c[0x0][0x394] ;  /* 0x0000e500ff0d0b82 */ /* 0x000e220000000800 */
[----:B------:R-:W-:-:S07]  /*0680*/  @P0 IADD3 R9, PT, PT, R17, R18, RZ ;  /* 0x0000001211090210 */ /* 0x000fce0007ffe0ff */
[----:B------:R-:W1:Y:S08]  /*0690*/  @P0 LDC.64 R10, c[0x0][0x398] ;  /* 0x0000e600ff0a0b82 */ /* 0x000e700000000a00 */
[----:B------:R-:W2:Y:S08]  /*06a0*/  @P0 LDC.64 R6, c[0x0][0x388] ;  /* 0x0000e200ff060b82 */ /* 0x000eb00000000a00 */
[----:B------:R-:W3:Y:S01]  /*06b0*/  @!P1 LDC R21, c[0x0][0x394] ;  /* 0x0000e500ff159b82 */ /* 0x000ee20000000800 */
[C---:B0-----:R-:W-:Y:S01]  /*06c0*/  @P0 IMAD R19, R18.reuse, R13, R14 ;  /* 0x0000000d12130224 */ /* 0x041fe200078e020e */
[----:B------:R-:W-:-:S04]  /*06d0*/  @P0 IADD3 R18, PT, PT, R18, 0x2, RZ ;  /* 0x0000000212120810 */ /* 0x000fc80007ffe0ff */
[----:B------:R-:W-:Y:S02]  /*06e0*/  @!P1 IADD3 R17, PT, PT, R17, R18, RZ ;  /* 0x0000001211119210 */ /* 0x000fe40007ffe0ff */
[----:B------:R-:W0:Y:S01]  /*06f0*/  @!P1 LDC.64 R4, c[0x0][0x388] ;  /* 0x0000e200ff049b82 */ /* 0x000e220000000a00 */
[----:B-1----:R-:W-:-:S05]  /*0700*/  @P0 IMAD.WIDE R10, R19, 0x4, R10 ;  /* 0x00000004130a0825 */ /* 0x002fca00078e020a */
[----:B------:R-:W4:Y:S02]  /*0710*/  @P0 LDG.E R12, desc[UR6][R10.64] ;  /* 0x000000060a0c0981 */ /* 0x000f24000c1e1900 */
[----:B------:R-:W1:Y:S01]  /*0720*/  @!P1 LDC.64 R2, c[0x0][0x398] ;  /* 0x0000e600ff029b82 */ /* 0x000e620000000a00 */
[----:B--2---:R-:W-:-:S04]  /*0730*/  @P0 IMAD.WIDE R6, R9, 0x4, R6 ;  /* 0x0000000409060825 */ /* 0x004fc800078e0206 */
[----:B------:R-:W-:Y:S01]  /*0740*/  @P0 IMAD.WIDE R8, R13, 0x4, R10 ;  /* 0x000000040d080825 */ /* 0x000fe200078e020a */
[----:B------:R-:W4:Y:S03]  /*0750*/  @P0 LDG.E R0, desc[UR6][R6.64] ;  /* 0x0000000606000981 */ /* 0x000f26000c1e1900 */
[----:B---3--:R-:W-:Y:S01]  /*0760*/  @!P1 IMAD R13, R18, R21, R14 ;  /* 0x00000015120d9224 */ /* 0x008fe200078e020e */
[----:B------:R-:W2:Y:S04]  /*0770*/  @P0 LDG.E R19, desc[UR6][R6.64+0x4] ;  /* 0x0000040606130981 */ /* 0x000ea8000c1e1900 */
[----:B------:R-:W2:Y:S01]  /*0780*/  @P0 LDG.E R8, desc[UR6][R8.64] ;  /* 0x0000000608080981 */ /* 0x000ea2000c1e1900 */
[----:B0-----:R-:W-:-:S06]  /*0790*/  @!P1 IMAD.WIDE R4, R17, 0x4, R4 ;  /* 0x0000000411049825 */ /* 0x001fcc00078e0204 */
[----:B------:R-:W3:Y:S01]  /*07a0*/  @!P1 LDG.E R4, desc[UR6][R4.64] ;  /* 0x0000000604049981 */ /* 0x000ee2000c1e1900 */
[----:B-1----:R-:W-:-:S06]  /*07b0*/  @!P1 IMAD.WIDE R2, R13, 0x4, R2 ;  /* 0x000000040d029825 */ /* 0x002fcc00078e0202 */
[----:B------:R-:W3:Y:S01]  /*07c0*/  @!P1 LDG.E R2, desc[UR6][R2.64] ;  /* 0x0000000602029981 */ /* 0x000ee2000c1e1900 */
[----:B----4-:R-:W-:-:S04]  /*07d0*/  @P0 FFMA R0, R0, R12, R25 ;  /* 0x0000000c00000223 */ /* 0x010fc80000000019 */
[----:B--2---:R-:W-:-:S04]  /*07e0*/  @P0 FFMA R25, R19, R8, R0 ;  /* 0x0000000813190223 */ /* 0x004fc80000000000 */
[----:B---3--:R-:W-:-:S07]  /*07f0*/  @!P1 FFMA R25, R4, R2, R25 ;  /* 0x0000000204199223 */ /* 0x008fce0000000019 */
.L_x_5:
[----:B------:R-:W0:Y:S02]  /*0800*/  LDCU.64 UR4, c[0x0][0x3a0] ;  /* 0x00007400ff0477ac */ /* 0x000e240008000a00 */
[----:B0-----:R-:W-:-:S04]  /*0810*/  ISETP.GE.AND P0, PT, R14, UR5, PT ;  /* 0x000000050e007c0c */ /* 0x001fc8000bf06270 */
[----:B------:R-:W-:-:S13]  /*0820*/  ISETP.GE.OR P0, PT, R15, UR4, P0 ;  /* 0x000000040f007c0c */ /* 0x000fda0008706670 */
[----:B------:R-:W-:Y:S05]  /*0830*/  @P0 EXIT ;  /* 0x000000000000094d */ /* 0x000fea0003800000 */
[----:B------:R-:W0:Y:S01]  /*0840*/  LDC.64 R2, c[0x0][0x3a8] ;  /* 0x0000ea00ff027b82 */ /* 0x000e220000000a00 */
[----:B------:R-:W-:-:S04]  /*0850*/  IMAD R15, R15, UR5, R14 ;  /* 0x000000050f0f7c24 */ /* 0x000fc8000f8e020e */
[----:B0-----:R-:W-:-:S05]  /*0860*/  IMAD.WIDE R2, R15, 0x4, R2 ;  /* 0x000000040f027825 */ /* 0x001fca00078e0202 */
[----:B------:R-:W-:Y:S01]  /*0870*/  STG.E desc[UR6][R2.64], R25 ;  /* 0x0000001902007986 */ /* 0x000fe2000c101906 */
[----:B------:R-:W-:Y:S05]  /*0880*/  EXIT ;  /* 0x000000000000794d */ /* 0x000fea0003800000 */
.L_x_9:
        /* <DEDUP_REMOVED lines=15> */
.L_x_12:


//--------------------- .nv.shared._ZN2MM6matmulENS_6MatrixES0_S0_ --------------------------
	.section	.nv.shared._ZN2MM6matmulENS_6MatrixES0_S0_,"aw",@nobits
	.sectionflags	@""
	.align	4
.nv.shared._ZN2MM6matmulENS_6MatrixES0_S0_:
	.zero		3072


//--------------------- .nv.shared.reserved.0     --------------------------
	.section	.nv.shared.reserved.0,"aw",@nobits
	.weak		__nv_reservedSMEM_offset_0_alias
	.size		__nv_reservedSMEM_offset_0_alias, 0, 64
	.other		__nv_reservedSMEM_offset_0_alias,@"STO_CUDA_RESERVED_SHARED STV_DEFAULT"
__nv_reservedSMEM_offset_0_alias:
	.zero		0
	.zero		64


//--------------------- .nv.constant0._ZN2MM6matmulENS_6MatrixES0_S0_ --------------------------
	.section	.nv.constant0._ZN2MM6matmulENS_6MatrixES0_S0_,"a",@progbits
	.sectionflags	@""
	.align	4
.nv.constant0._ZN2MM6matmulENS_6MatrixES0_S0_:
	.zero		968


//--------------------- .nv.constant0._ZN8NAIVE_MM2mmENS_6MatrixES0_S0_ --------------------------
	.section	.nv.constant0._ZN8NAIVE_MM2mmENS_6MatrixES0_S0_,"a",@progbits
	.sectionflags	@""
	.align	4
.nv.constant0._ZN8NAIVE_MM2mmENS_6MatrixES0_S0_:
	.zero		944


//--------------------- .nv.constant0._ZN8NAIVE_MM8naive_mmENS_6MatrixES0_S0_ --------------------------
	.section	.nv.constant0._ZN8NAIVE_MM8naive_mmENS_6MatrixES0_S0_,"a",@progbits
	.sectionflags	@""
	.align	4
.nv.constant0._ZN8NAIVE_MM8naive_mmENS_6MatrixES0_S0_:
	.zero		944


//--------------------- SYMBOLS --------------------------

	.type		.nv.reservedSmem.offset0,@object
	.size		.nv.reservedSmem.offset0,0x4
	.type		.nv.reservedSmem.cap,@object
	.size		.nv.reservedSmem.cap,0x4
